	.target	sm_90a

	.elftype	@"ET_EXEC"


//--------------------- .note.nv.tkinfo           --------------------------
	.section	.note.nv.tkinfo,"",@"SHT_NOTE"
	.sectionflags	@"SHF_NOTE_NV_TKINFO"
	.tkinfo
        /*0018*/ 	.word	0x00000002
        /*0030*/ 	.string	""
        /*0030*/ 	.string	"ptxas"
        /*0030*/ 	.string	"Cuda compilation tools, release 13.0, V13.0.88"
        /*0030*/ 	.string	"Build cuda_13.0.r13.0/compiler.36424714_0"
        /*0030*/ 	.string	"-arch sm_90a -m 64 "



//--------------------- .note.nv.cuinfo           --------------------------
	.section	.note.nv.cuinfo,"",@"SHT_NOTE"
	.sectionflags	@"SHF_NOTE_NV_CUINFO"
        /*0018*/ 	.short	0x0002
        /*001a*/ 	.short	0x005a
        /*001c*/ 	.short	0x0082
	.zero		2


//--------------------- .nv.info                  --------------------------
	.section	.nv.info,"",@"SHT_CUDA_INFO"
	.align	4


	//----- nvinfo : EIATTR_REGCOUNT
	.align		4
        /*0000*/ 	.byte	0x04, 0x2f
        /*0002*/ 	.short	(.L_12 - .L_11)
	.align		4
.L_11:
        /*0004*/ 	.word	index@(_ZN7cutlass13device_kernelINS_4gemm6kernel13GemmUniversalIN4cute5tupleIJiiiiEEENS1_10collective13CollectiveMmaINS1_37MainloopSm90TmaGmmaWarpSpecializedFP8ILi18ENS5_IJNS4_1CILi1EEESB_SB_EEENS1_35KernelTmaWarpSpecializedCooperativeEEENS5_IJNSA_ILi192EEESF_NSA_ILi32EEEEEENS_12float_e4m3_tENS5_IJlSB_lEEESI_SJ_NS4_8TiledMMAINS4_8MMA_AtomIJNS4_4SM904GMMA31MMA_64x192x32_F32E4M3E4M3_SS_TNILNSN_7ScaleInE1ELSP_1EEEEEENS4_6LayoutINS5_IJNSA_ILi2EEESB_SB_EEENS5_IJSB_NSA_ILi0EEESV_EEEEENS5_IJNS4_10UnderscoreESY_SY_EEEEENS4_13SM90_TMA_LOADENS4_14ComposedLayoutINS4_7SwizzleILi1ELi4ELi3EEENS4_18smem_ptr_flag_bitsILi8EEENSS_INS5_IJNSA_ILi8EEESG_EEENS5_IJSG_SB_EEEEEEEvNS4_8identityES11_S1B_vS1C_EENS_8epilogue10collective6detail29Sm90TmaWarpSpecializedAdapterINS1F_15DefaultEpilogueISI_SJ_SJ_NS1E_6thread17LinearCombinationISI_Li1EffLNS1J_9ScaleType4KindE0ELNS_15FloatRoundStyleE2ESI_EENS1_15EpilogueDefaultEEEEEvvEEEEvNT_6ParamsE)
        /*0008*/ 	.word	0x000000a8


	//----- nvinfo : EIATTR_FRAME_SIZE
	.align		4
.L_12:
        /*000c*/ 	.byte	0x04, 0x11
        /*000e*/ 	.short	(.L_14 - .L_13)
	.align		4
.L_13:
        /*0010*/ 	.word	index@(_ZN7cutlass13device_kernelINS_4gemm6kernel13GemmUniversalIN4cute5tupleIJiiiiEEENS1_10collective13CollectiveMmaINS1_37MainloopSm90TmaGmmaWarpSpecializedFP8ILi18ENS5_IJNS4_1CILi1EEESB_SB_EEENS1_35KernelTmaWarpSpecializedCooperativeEEENS5_IJNSA_ILi192EEESF_NSA_ILi32EEEEEENS_12float_e4m3_tENS5_IJlSB_lEEESI_SJ_NS4_8TiledMMAINS4_8MMA_AtomIJNS4_4SM904GMMA31MMA_64x192x32_F32E4M3E4M3_SS_TNILNSN_7ScaleInE1ELSP_1EEEEEENS4_6LayoutINS5_IJNSA_ILi2EEESB_SB_EEENS5_IJSB_NSA_ILi0EEESV_EEEEENS5_IJNS4_10UnderscoreESY_SY_EEEEENS4_13SM90_TMA_LOADENS4_14ComposedLayoutINS4_7SwizzleILi1ELi4ELi3EEENS4_18smem_ptr_flag_bitsILi8EEENSS_INS5_IJNSA_ILi8EEESG_EEENS5_IJSG_SB_EEEEEEEvNS4_8identityES11_S1B_vS1C_EENS_8epilogue10collective6detail29Sm90TmaWarpSpecializedAdapterINS1F_15DefaultEpilogueISI_SJ_SJ_NS1E_6thread17LinearCombinationISI_Li1EffLNS1J_9ScaleType4KindE0ELNS_15FloatRoundStyleE2ESI_EENS1_15EpilogueDefaultEEEEEvvEEEEvNT_6ParamsE)
        /*0014*/ 	.word	0x00000300


	//----- nvinfo : EIATTR_MIN_STACK_SIZE
	.align		4
.L_14:
        /*0018*/ 	.byte	0x04, 0x12
        /*001a*/ 	.short	(.L_16 - .L_15)
	.align		4
.L_15:
        /*001c*/ 	.word	index@(_ZN7cutlass13device_kernelINS_4gemm6kernel13GemmUniversalIN4cute5tupleIJiiiiEEENS1_10collective13CollectiveMmaINS1_37MainloopSm90TmaGmmaWarpSpecializedFP8ILi18ENS5_IJNS4_1CILi1EEESB_SB_EEENS1_35KernelTmaWarpSpecializedCooperativeEEENS5_IJNSA_ILi192EEESF_NSA_ILi32EEEEEENS_12float_e4m3_tENS5_IJlSB_lEEESI_SJ_NS4_8TiledMMAINS4_8MMA_AtomIJNS4_4SM904GMMA31MMA_64x192x32_F32E4M3E4M3_SS_TNILNSN_7ScaleInE1ELSP_1EEEEEENS4_6LayoutINS5_IJNSA_ILi2EEESB_SB_EEENS5_IJSB_NSA_ILi0EEESV_EEEEENS5_IJNS4_10UnderscoreESY_SY_EEEEENS4_13SM90_TMA_LOADENS4_14ComposedLayoutINS4_7SwizzleILi1ELi4ELi3EEENS4_18smem_ptr_flag_bitsILi8EEENSS_INS5_IJNSA_ILi8EEESG_EEENS5_IJSG_SB_EEEEEEEvNS4_8identityES11_S1B_vS1C_EENS_8epilogue10collective6detail29Sm90TmaWarpSpecializedAdapterINS1F_15DefaultEpilogueISI_SJ_SJ_NS1E_6thread17LinearCombinationISI_Li1EffLNS1J_9ScaleType4KindE0ELNS_15FloatRoundStyleE2ESI_EENS1_15EpilogueDefaultEEEEEvvEEEEvNT_6ParamsE)
        /*0020*/ 	.word	0x00000300
.L_16:


//--------------------- .nv.compat                --------------------------
	.section	.nv.compat,"",@"SHT_CUDA_COMPAT_INFO"
	.align	4
        /*0000*/ 	.byte	0x02, 0x09, 0x01, 0x00, 0x02, 0x02, 0x04, 0x00, 0x02, 0x05, 0x05, 0x00, 0x03, 0x07, 0x01, 0x01
        /*0010*/ 	.byte	0x02, 0x03, 0x01, 0x00, 0x02, 0x06, 0x01, 0x00, 0x04, 0x0b, 0x08, 0x00, 0x00, 0x00, 0x00, 0x00
        /*0020*/ 	.byte	0x00, 0x00, 0x00, 0x00


//--------------------- .nv.info._ZN7cutlass13device_kernelINS_4gemm6kernel13GemmUniversalIN4cute5tupleIJiiiiEEENS1_10collective13CollectiveMmaINS1_37MainloopSm90TmaGmmaWarpSpecializedFP8ILi18ENS5_IJNS4_1CILi1EEESB_SB_EEENS1_35KernelTmaWarpSpecializedCooperativeEEENS5_IJNSA_ILi192EEESF_NSA_ILi32EEEEEENS_12float_e4m3_tENS5_IJlSB_lEEESI_SJ_NS4_8TiledMMAINS4_8MMA_AtomIJNS4_4SM904GMMA31MMA_64x192x32_F32E4M3E4M3_SS_TNILNSN_7ScaleInE1ELSP_1EEEEEENS4_6LayoutINS5_IJNSA_ILi2EEESB_SB_EEENS5_IJSB_NSA_ILi0EEESV_EEEEENS5_IJNS4_10UnderscoreESY_SY_EEEEENS4_13SM90_TMA_LOADENS4_14ComposedLayoutINS4_7SwizzleILi1ELi4ELi3EEENS4_18smem_ptr_flag_bitsILi8EEENSS_INS5_IJNSA_ILi8EEESG_EEENS5_IJSG_SB_EEEEEEEvNS4_8identityES11_S1B_vS1C_EENS_8epilogue10collective6detail29Sm90TmaWarpSpecializedAdapterINS1F_15DefaultEpilogueISI_SJ_SJ_NS1E_6thread17LinearCombinationISI_Li1EffLNS1J_9ScaleType4KindE0ELNS_15FloatRoundStyleE2ESI_EENS1_15EpilogueDefaultEEEEEvvEEEEvNT_6ParamsE --------------------------
	.section	.nv.info._ZN7cutlass13device_kernelINS_4gemm6kernel13GemmUniversalIN4cute5tupleIJiiiiEEENS1_10collective13CollectiveMmaINS1_37MainloopSm90TmaGmmaWarpSpecializedFP8ILi18ENS5_IJNS4_1CILi1EEESB_SB_EEENS1_35KernelTmaWarpSpecializedCooperativeEEENS5_IJNSA_ILi192EEESF_NSA_ILi32EEEEEENS_12float_e4m3_tENS5_IJlSB_lEEESI_SJ_NS4_8TiledMMAINS4_8MMA_AtomIJNS4_4SM904GMMA31MMA_64x192x32_F32E4M3E4M3_SS_TNILNSN_7ScaleInE1ELSP_1EEEEEENS4_6LayoutINS5_IJNSA_ILi2EEESB_SB_EEENS5_IJSB_NSA_ILi0EEESV_EEEEENS5_IJNS4_10UnderscoreESY_SY_EEEEENS4_13SM90_TMA_LOADENS4_14ComposedLayoutINS4_7SwizzleILi1ELi4ELi3EEENS4_18smem_ptr_flag_bitsILi8EEENSS_INS5_IJNSA_ILi8EEESG_EEENS5_IJSG_SB_EEEEEEEvNS4_8identityES11_S1B_vS1C_EENS_8epilogue10collective6detail29Sm90TmaWarpSpecializedAdapterINS1F_15DefaultEpilogueISI_SJ_SJ_NS1E_6thread17LinearCombinationISI_Li1EffLNS1J_9ScaleType4KindE0ELNS_15FloatRoundStyleE2ESI_EENS1_15EpilogueDefaultEEEEEvvEEEEvNT_6ParamsE,"",@"SHT_CUDA_INFO"
	.sectionflags	@""
	.align	4


	//----- nvinfo : EIATTR_CUDA_API_VERSION
	.align		4
        /*0000*/ 	.byte	0x04, 0x37
        /*0002*/ 	.short	(.L_18 - .L_17)
.L_17:
        /*0004*/ 	.word	0x00000082


	//----- nvinfo : EIATTR_KPARAM_INFO
	.align		4
.L_18:
        /*0008*/ 	.byte	0x04, 0x17
        /*000a*/ 	.short	(.L_20 - .L_19)
.L_19:
        /*000c*/ 	.word	0x00000000
        /*0010*/ 	.short	0x0000
        /*0012*/ 	.short	0x0070
        /*0014*/ 	.byte	0x00, 0xf0, 0x01, 0x10


	//----- nvinfo : EIATTR_SPARSE_MMA_MASK
	.align		4
.L_20:
        /*0018*/ 	.byte	0x03, 0x50
        /*001a*/ 	.short	0x0000


	//----- nvinfo : EIATTR_MAXREG_COUNT
	.align		4
        /*001c*/ 	.byte	0x03, 0x1b
        /*001e*/ 	.short	0x00a8


	//----- nvinfo : EIATTR_NUM_BARRIERS
	.align		4
        /*0020*/ 	.byte	0x02, 0x4c
        /*0022*/ 	.byte	0x01
	.zero		1


	//----- nvinfo : EIATTR_ANNOTATIONS
	.align		4
        /*0024*/ 	.byte	0x04, 0x55
        /*0026*/ 	.short	(.L_22 - .L_21)


	//   ....[0]....
.L_21:
        /*0028*/ 	.word	0x00000001
        /*002c*/ 	.byte	0x80, 0x07, 0x00, 0x00, 0x01, 0x00, 0x00, 0x00, 0xa0, 0x07, 0x00, 0x00, 0x01, 0x00, 0x00, 0x00
        /* <DEDUP_REMOVED lines=769> */
        /*304c*/ 	.byte	0x50, 0xa1, 0x01, 0x00


	//----- nvinfo : EIATTR_MERCURY_ISA_VERSION
	.align		4
.L_22:
        /*3050*/ 	.byte	0x03, 0x5f
        /*3052*/ 	.short	0x0101


	//----- nvinfo : EIATTR_INT_WARP_WIDE_INSTR_OFFSETS
	.align		4
        /*3054*/ 	.byte	0x04, 0x31
        /*3056*/ 	.short	(.L_24 - .L_23)


	//   ....[0]....
.L_23:
        /*3058*/ 	.word	0x00000670


	//   ....[1]....
        /*305c*/ 	.word	0x00000690


	//   ....[2]....
        /*3060*/ 	.word	0x00000790


	//----- nvinfo : EIATTR_COOP_GROUP_MASK_REGIDS
	.align		4
.L_24:
        /*3064*/ 	.byte	0x04, 0x29
        /*3066*/ 	.short	(.L_26 - .L_25)


	//   ....[0]....
.L_25:
        /*3068*/ 	.word	0xffffffff


	//   ....[1]....
        /*306c*/ 	.word	0xffffffff


	//   ....[2]....
        /*3070*/ 	.word	0xffffffff


	//   ....[3]....
        /*3074*/ 	.word	0xffffffff


	//   ....[4]....
        /*3078*/ 	.word	0xffffffff


	//----- nvinfo : EIATTR_COOP_GROUP_INSTR_OFFSETS
	.align		4
.L_26:
        /*307c*/ 	.byte	0x04, 0x28
        /*307e*/ 	.short	(.L_28 - .L_27)


	//   ....[0]....
.L_27:
        /*3080*/ 	.word	0x00000070


	//   ....[1]....
        /*3084*/ 	.word	0x00000080


	//   ....[2]....
        /*3088*/ 	.word	0x000001a0


	//   ....[3]....
        /*308c*/ 	.word	0x000005b0


	//   ....[4]....
        /*3090*/ 	.word	0x000020f0


	//----- nvinfo : EIATTR_REG_RECONFIG
	.align		4
.L_28:
        /*3094*/ 	.byte	0x01, 0x54
	.zero		2


	//----- nvinfo : EIATTR_MBARRIER_INSTR_OFFSETS
	.align		4
        /*3098*/ 	.byte	0x04, 0x39
        /*309a*/ 	.short	(.L_30 - .L_29)


	//   ....[0]....
.L_29:
        /*309c*/ 	.word	0x00000340
        /*30a0*/ 	.word	0x000000ff
        /*30a4*/ 	.word	0x00000000
        /*30a8*/ 	.short	0x0100
        /*30aa*/ 	.byte	0x09
	.zero		1


	//   ....[1]....
        /*30ac*/ 	.word	0x00000350
        /*30b0*/ 	.word	0x000000ff
        /*30b4*/ 	.word	0x00000090
        /*30b8*/ 	.short	0x0100
        /*30ba*/ 	.byte	0x09
	.zero		1


	//   ....[2]....
        /*30bc*/ 	.word	0x00000360
        /*30c0*/ 	.word	0x000000ff
        /*30c4*/ 	.word	0x00000008
        /*30c8*/ 	.short	0x0100
        /*30ca*/ 	.byte	0x09
	.zero		1


	//   ....[3]....
        /*30cc*/ 	.word	0x00000370
        /*30d0*/ 	.word	0x000000ff
        /*30d4*/ 	.word	0x00000098
        /*30d8*/ 	.short	0x0100
        /*30da*/ 	.byte	0x09
	.zero		1


	//   ....[4]....
        /*30dc*/ 	.word	0x00000380
        /*30e0*/ 	.word	0x000000ff
        /*30e4*/ 	.word	0x00000010
        /*30e8*/ 	.short	0x0100
        /*30ea*/ 	.byte	0x09
	.zero		1


	//   ....[5]....
        /*30ec*/ 	.word	0x00000390
        /*30f0*/ 	.word	0x000000ff
        /*30f4*/ 	.word	0x000000a0
        /*30f8*/ 	.short	0x0100
        /*30fa*/ 	.byte	0x09
	.zero		1


	//   ....[6]....
        /*30fc*/ 	.word	0x000003a0
        /*3100*/ 	.word	0x000000ff
        /*3104*/ 	.word	0x00000018
        /*3108*/ 	.short	0x0100
        /*310a*/ 	.byte	0x09
	.zero		1


	//   ....[7]....
        /*310c*/ 	.word	0x000003b0
        /*3110*/ 	.word	0x000000ff
        /*3114*/ 	.word	0x000000a8
        /*3118*/ 	.short	0x0100
        /*311a*/ 	.byte	0x09
	.zero		1


	//   ....[8]....
        /*311c*/ 	.word	0x000003c0
        /*3120*/ 	.word	0x000000ff
        /*3124*/ 	.word	0x00000020
        /*3128*/ 	.short	0x0100
        /*312a*/ 	.byte	0x09
	.zero		1


	//   ....[9]....
        /*312c*/ 	.word	0x000003d0
        /*3130*/ 	.word	0x000000ff
        /*3134*/ 	.word	0x000000b0
        /*3138*/ 	.short	0x0100
        /*313a*/ 	.byte	0x09
	.zero		1


	//   ....[10]....
        /*313c*/ 	.word	0x000003e0
        /*3140*/ 	.word	0x000000ff
        /*3144*/ 	.word	0x00000028
        /*3148*/ 	.short	0x0100
        /*314a*/ 	.byte	0x09
	.zero		1


	//   ....[11]....
        /*314c*/ 	.word	0x000003f0
        /*3150*/ 	.word	0x000000ff
        /*3154*/ 	.word	0x000000b8
        /*3158*/ 	.short	0x0100
        /*315a*/ 	.byte	0x09
	.zero		1


	//   ....[12]....
        /*315c*/ 	.word	0x00000400
        /*3160*/ 	.word	0x000000ff
        /*3164*/ 	.word	0x00000030
        /*3168*/ 	.short	0x0100
        /*316a*/ 	.byte	0x09
	.zero		1


	//   ....[13]....
        /*316c*/ 	.word	0x00000410
        /*3170*/ 	.word	0x000000ff
        /*3174*/ 	.word	0x000000c0
        /*3178*/ 	.short	0x0100
        /*317a*/ 	.byte	0x09
	.zero		1


	//   ....[14]....
        /*317c*/ 	.word	0x00000420
        /*3180*/ 	.word	0x000000ff
        /*3184*/ 	.word	0x00000038
        /*3188*/ 	.short	0x0100
        /*318a*/ 	.byte	0x09
	.zero		1


	//   ....[15]....
        /*318c*/ 	.word	0x00000430
        /*3190*/ 	.word	0x000000ff
        /*3194*/ 	.word	0x000000c8
        /*3198*/ 	.short	0x0100
        /*319a*/ 	.byte	0x09
	.zero		1


	//   ....[16]....
        /*319c*/ 	.word	0x00000440
        /*31a0*/ 	.word	0x000000ff
        /*31a4*/ 	.word	0x00000040
        /*31a8*/ 	.short	0x0100
        /*31aa*/ 	.byte	0x09
	.zero		1


	//   ....[17]....
        /*31ac*/ 	.word	0x00000450
        /*31b0*/ 	.word	0x000000ff
        /*31b4*/ 	.word	0x000000d0
        /*31b8*/ 	.short	0x0100
        /*31ba*/ 	.byte	0x09
	.zero		1


	//   ....[18]....
        /*31bc*/ 	.word	0x00000460
        /*31c0*/ 	.word	0x000000ff
        /*31c4*/ 	.word	0x00000048
        /*31c8*/ 	.short	0x0100
        /*31ca*/ 	.byte	0x09
	.zero		1


	//   ....[19]....
        /*31cc*/ 	.word	0x00000470
        /*31d0*/ 	.word	0x000000ff
        /*31d4*/ 	.word	0x000000d8
        /*31d8*/ 	.short	0x0100
        /*31da*/ 	.byte	0x09
	.zero		1


	//   ....[20]....
        /*31dc*/ 	.word	0x00000480
        /*31e0*/ 	.word	0x000000ff
        /*31e4*/ 	.word	0x00000050
        /*31e8*/ 	.short	0x0100
        /*31ea*/ 	.byte	0x09
	.zero		1


	//   ....[21]....
        /*31ec*/ 	.word	0x00000490
        /*31f0*/ 	.word	0x000000ff
        /*31f4*/ 	.word	0x000000e0
        /*31f8*/ 	.short	0x0100
        /*31fa*/ 	.byte	0x09
	.zero		1


	//   ....[22]....
        /*31fc*/ 	.word	0x000004a0
        /*3200*/ 	.word	0x000000ff
        /*3204*/ 	.word	0x00000058
        /*3208*/ 	.short	0x0100
        /*320a*/ 	.byte	0x09
	.zero		1


	//   ....[23]....
        /*320c*/ 	.word	0x000004b0
        /*3210*/ 	.word	0x000000ff
        /*3214*/ 	.word	0x000000e8
        /*3218*/ 	.short	0x0100
        /*321a*/ 	.byte	0x09
	.zero		1


	//   ....[24]....
        /*321c*/ 	.word	0x000004c0
        /*3220*/ 	.word	0x000000ff
        /*3224*/ 	.word	0x00000060
        /*3228*/ 	.short	0x0100
        /*322a*/ 	.byte	0x09
	.zero		1


	//   ....[25]....
        /*322c*/ 	.word	0x000004d0
        /*3230*/ 	.word	0x000000ff
        /*3234*/ 	.word	0x000000f0
        /*3238*/ 	.short	0x0100
        /*323a*/ 	.byte	0x09
	.zero		1


	//   ....[26]....
        /*323c*/ 	.word	0x000004e0
        /*3240*/ 	.word	0x000000ff
        /*3244*/ 	.word	0x00000068
        /*3248*/ 	.short	0x0100
        /*324a*/ 	.byte	0x09
	.zero		1


	//   ....[27]....
        /*324c*/ 	.word	0x000004f0
        /*3250*/ 	.word	0x000000ff
        /*3254*/ 	.word	0x000000f8
        /*3258*/ 	.short	0x0100
        /*325a*/ 	.byte	0x09
	.zero		1


	//   ....[28]....
        /*325c*/ 	.word	0x00000500
        /*3260*/ 	.word	0x000000ff
        /*3264*/ 	.word	0x00000070
        /*3268*/ 	.short	0x0100
        /*326a*/ 	.byte	0x09
	.zero		1


	//   ....[29]....
        /*326c*/ 	.word	0x00000510
        /*3270*/ 	.word	0x000000ff
        /*3274*/ 	.word	0x00000100
        /*3278*/ 	.short	0x0100
        /*327a*/ 	.byte	0x09
	.zero		1


	//   ....[30]....
        /*327c*/ 	.word	0x00000520
        /*3280*/ 	.word	0x000000ff
        /*3284*/ 	.word	0x00000078
        /*3288*/ 	.short	0x0100
        /*328a*/ 	.byte	0x09
	.zero		1


	//   ....[31]....
        /*328c*/ 	.word	0x00000530
        /*3290*/ 	.word	0x000000ff
        /*3294*/ 	.word	0x00000108
        /*3298*/ 	.short	0x0100
        /*329a*/ 	.byte	0x09
	.zero		1


	//   ....[32]....
        /*329c*/ 	.word	0x00000540
        /*32a0*/ 	.word	0x000000ff
        /*32a4*/ 	.word	0x00000080
        /*32a8*/ 	.short	0x0100
        /*32aa*/ 	.byte	0x09
	.zero		1


	//   ....[33]....
        /*32ac*/ 	.word	0x00000550
        /*32b0*/ 	.word	0x000000ff
        /*32b4*/ 	.word	0x00000110
        /*32b8*/ 	.short	0x0100
        /*32ba*/ 	.byte	0x09
	.zero		1


	//   ....[34]....
        /*32bc*/ 	.word	0x00000560
        /*32c0*/ 	.word	0x000000ff
        /*32c4*/ 	.word	0x00000088
        /*32c8*/ 	.short	0x0100
        /*32ca*/ 	.byte	0x09
	.zero		1


	//   ....[35]....
        /*32cc*/ 	.word	0x00000570
        /*32d0*/ 	.word	0x000000ff
        /*32d4*/ 	.word	0x00000118
        /*32d8*/ 	.short	0x0100
        /*32da*/ 	.byte	0x09
	.zero		1


	//   ....[36]....
        /*32dc*/ 	.word	0x000007c0
        /*32e0*/ 	.word	0x000000ff
        /*32e4*/ 	.word	0x00000130
        /*32e8*/ 	.short	0x0100
        /*32ea*/ 	.byte	0x06
	.zero		1


	//   ....[37]....
        /*32ec*/ 	.word	0x000007d0
        /*32f0*/ 	.word	0x000000ff
        /*32f4*/ 	.word	0x00000138
        /*32f8*/ 	.short	0x0100
        /*32fa*/ 	.byte	0x06
	.zero		1


	//   ....[38]....
        /*32fc*/ 	.word	0x00002500
        /*3300*/ 	.word	0x000000ff
        /*3304*/ 	.word	0x00000000
        /*3308*/ 	.short	0x010a
        /*330a*/ 	.byte	0x07
	.zero		1


	//   ....[39]....
        /*330c*/ 	.word	0x00002560
        /*3310*/ 	.word	0x000000ff
        /*3314*/ 	.word	0x00000000
        /*3318*/ 	.short	0x010a
        /*331a*/ 	.byte	0x07
	.zero		1


	//   ....[40]....
        /*331c*/ 	.word	0x00004930
        /*3320*/ 	.word	0x000000ff
        /*3324*/ 	.word	0x00000000
        /*3328*/ 	.short	0x010a
        /*332a*/ 	.byte	0x0f
	.zero		1


	//   ....[41]....
        /*332c*/ 	.word	0x00004970
        /*3330*/ 	.word	0x000000ff
        /*3334*/ 	.word	0x00000000
        /*3338*/ 	.short	0x010a
        /*333a*/ 	.byte	0x0f
	.zero		1


	//   ....[42]....
        /*333c*/ 	.word	0x00006d80
        /*3340*/ 	.word	0x000000ff
        /*3344*/ 	.word	0x00000000
        /*3348*/ 	.short	0x0101
        /*334a*/ 	.byte	0x08
	.zero		1


	//   ....[43]....
        /*334c*/ 	.word	0x00009370
        /*3350*/ 	.word	0x000000ff
        /*3354*/ 	.word	0x00000000
        /*3358*/ 	.short	0x0101
        /*335a*/ 	.byte	0x08
	.zero		1


	//   ....[44]....
        /*335c*/ 	.word	0x00018bd0
        /*3360*/ 	.word	0x0000000e
        /*3364*/ 	.word	0x00000090
        /*3368*/ 	.short	0x010a
        /*336a*/ 	.byte	0x3f
	.zero		1


	//   ....[45]....
        /*336c*/ 	.word	0x00018f20
        /*3370*/ 	.word	0x00000004
        /*3374*/ 	.word	0x00000138
        /*3378*/ 	.short	0x0101
        /*337a*/ 	.byte	0x3f
	.zero		1


	//   ....[46]....
        /*337c*/ 	.word	0x000196c0
        /*3380*/ 	.word	0x00000007
        /*3384*/ 	.word	0x00000000
        /*3388*/ 	.short	0x010a
        /*338a*/ 	.byte	0x3f
	.zero		1


	//   ....[47]....
        /*338c*/ 	.word	0x00019740
        /*3390*/ 	.word	0x00000009
        /*3394*/ 	.word	0x00000000
        /*3398*/ 	.short	0x010a
        /*339a*/ 	.byte	0x3f
	.zero		1


	//   ....[48]....
        /*339c*/ 	.word	0x000197d0
        /*33a0*/ 	.word	0x00000006
        /*33a4*/ 	.word	0x00000000
        /*33a8*/ 	.short	0x010a
        /*33aa*/ 	.byte	0x3f
	.zero		1


	//   ....[49]....
        /*33ac*/ 	.word	0x00019860
        /*33b0*/ 	.word	0x00000009
        /*33b4*/ 	.word	0x00000000
        /*33b8*/ 	.short	0x010a
        /*33ba*/ 	.byte	0x3f
	.zero		1


	//   ....[50]....
        /*33bc*/ 	.word	0x000198f0
        /*33c0*/ 	.word	0x00000006
        /*33c4*/ 	.word	0x00000000
        /*33c8*/ 	.short	0x010a
        /*33ca*/ 	.byte	0x3f
	.zero		1


	//   ....[51]....
        /*33cc*/ 	.word	0x00019980
        /*33d0*/ 	.word	0x00000009
        /*33d4*/ 	.word	0x00000000
        /*33d8*/ 	.short	0x010a
        /*33da*/ 	.byte	0x3f
	.zero		1


	//   ....[52]....
        /*33dc*/ 	.word	0x00019a10
        /*33e0*/ 	.word	0x00000006
        /*33e4*/ 	.word	0x00000000
        /*33e8*/ 	.short	0x010a
        /*33ea*/ 	.byte	0x3f
	.zero		1


	//   ....[53]....
        /*33ec*/ 	.word	0x00019aa0
        /*33f0*/ 	.word	0x00000009
        /*33f4*/ 	.word	0x00000000
        /*33f8*/ 	.short	0x010a
        /*33fa*/ 	.byte	0x3f
	.zero		1


	//   ....[54]....
        /*33fc*/ 	.word	0x00019b30
        /*3400*/ 	.word	0x00000006
        /*3404*/ 	.word	0x00000000
        /*3408*/ 	.short	0x010a
        /*340a*/ 	.byte	0x3f
	.zero		1


	//   ....[55]....
        /*340c*/ 	.word	0x00019bc0
        /*3410*/ 	.word	0x00000009
        /*3414*/ 	.word	0x00000000
        /*3418*/ 	.short	0x010a
        /*341a*/ 	.byte	0x3f
	.zero		1


	//   ....[56]....
        /*341c*/ 	.word	0x00019c50
        /*3420*/ 	.word	0x00000006
        /*3424*/ 	.word	0x00000000
        /*3428*/ 	.short	0x010a
        /*342a*/ 	.byte	0x3f
	.zero		1


	//   ....[57]....
        /*342c*/ 	.word	0x00019ce0
        /*3430*/ 	.word	0x00000009
        /*3434*/ 	.word	0x00000000
        /*3438*/ 	.short	0x010a
        /*343a*/ 	.byte	0x3f
	.zero		1


	//   ....[58]....
        /*343c*/ 	.word	0x00019d70
        /*3440*/ 	.word	0x00000006
        /*3444*/ 	.word	0x00000000
        /*3448*/ 	.short	0x010a
        /*344a*/ 	.byte	0x3f
	.zero		1


	//   ....[59]....
        /*344c*/ 	.word	0x00019e00
        /*3450*/ 	.word	0x00000009
        /*3454*/ 	.word	0x00000000
        /*3458*/ 	.short	0x010a
        /*345a*/ 	.byte	0x3f
	.zero		1


	//   ....[60]....
        /*345c*/ 	.word	0x00019e90
        /*3460*/ 	.word	0x00000006
        /*3464*/ 	.word	0x00000000
        /*3468*/ 	.short	0x010a
        /*346a*/ 	.byte	0x3f
	.zero		1


	//   ....[61]....
        /*346c*/ 	.word	0x00019f20
        /*3470*/ 	.word	0x00000009
        /*3474*/ 	.word	0x00000000
        /*3478*/ 	.short	0x010a
        /*347a*/ 	.byte	0x3f
	.zero		1


	//   ....[62]....
        /*347c*/ 	.word	0x00019fb0
        /*3480*/ 	.word	0x00000006
        /*3484*/ 	.word	0x00000000
        /*3488*/ 	.short	0x010a
        /*348a*/ 	.byte	0x3f
	.zero		1


	//   ....[63]....
        /*348c*/ 	.word	0x0001a040
        /*3490*/ 	.word	0x00000003
        /*3494*/ 	.word	0x00000000
        /*3498*/ 	.short	0x010a
        /*349a*/ 	.byte	0x3f
	.zero		1


	//   ....[64]....
        /*349c*/ 	.word	0x0001a0b0
        /*34a0*/ 	.word	0x00000003
        /*34a4*/ 	.word	0x00000000
        /*34a8*/ 	.short	0x010a
        /*34aa*/ 	.byte	0x3f
	.zero		1


	//   ....[65]....
        /*34ac*/ 	.word	0x0001a120
        /*34b0*/ 	.word	0x00000000
        /*34b4*/ 	.word	0x00000000
        /*34b8*/ 	.short	0x010a
        /*34ba*/ 	.byte	0x3f
	.zero		1


	//   ....[66]....
        /*34bc*/ 	.word	0x0001a200
        /*34c0*/ 	.word	0x0000000e
        /*34c4*/ 	.word	0x00000090
        /*34c8*/ 	.short	0x010a
        /*34ca*/ 	.byte	0x3f
	.zero		1


	//   ....[67]....
        /*34cc*/ 	.word	0x0001a2e0
        /*34d0*/ 	.word	0x00000007
        /*34d4*/ 	.word	0x00000000
        /*34d8*/ 	.short	0x010a
        /*34da*/ 	.byte	0x3f
	.zero		1


	//   ....[68]....
        /*34dc*/ 	.word	0x0001a330
        /*34e0*/ 	.word	0x00000009
        /*34e4*/ 	.word	0x00000000
        /*34e8*/ 	.short	0x010a
        /*34ea*/ 	.byte	0x3f
	.zero		1


	//   ....[69]....
        /*34ec*/ 	.word	0x0001a380
        /*34f0*/ 	.word	0x00000006
        /*34f4*/ 	.word	0x00000000
        /*34f8*/ 	.short	0x010a
        /*34fa*/ 	.byte	0x3f
	.zero		1


	//   ....[70]....
        /*34fc*/ 	.word	0x0001a3d0
        /*3500*/ 	.word	0x00000009
        /*3504*/ 	.word	0x00000000
        /*3508*/ 	.short	0x010a
        /*350a*/ 	.byte	0x3f
	.zero		1


	//   ....[71]....
        /*350c*/ 	.word	0x0001a420
        /*3510*/ 	.word	0x00000006
        /*3514*/ 	.word	0x00000000
        /*3518*/ 	.short	0x010a
        /*351a*/ 	.byte	0x3f
	.zero		1


	//   ....[72]....
        /*351c*/ 	.word	0x0001a470
        /*3520*/ 	.word	0x00000009
        /*3524*/ 	.word	0x00000000
        /*3528*/ 	.short	0x010a
        /*352a*/ 	.byte	0x3f
	.zero		1


	//   ....[73]....
        /*352c*/ 	.word	0x0001a4c0
        /*3530*/ 	.word	0x00000006
        /*3534*/ 	.word	0x00000000
        /*3538*/ 	.short	0x010a
        /*353a*/ 	.byte	0x3f
	.zero		1


	//   ....[74]....
        /*353c*/ 	.word	0x0001a510
        /*3540*/ 	.word	0x00000009
        /*3544*/ 	.word	0x00000000
        /*3548*/ 	.short	0x010a
        /*354a*/ 	.byte	0x3f
	.zero		1


	//   ....[75]....
        /*354c*/ 	.word	0x0001a560
        /*3550*/ 	.word	0x00000006
        /*3554*/ 	.word	0x00000000
        /*3558*/ 	.short	0x010a
        /*355a*/ 	.byte	0x3f
	.zero		1


	//   ....[76]....
        /*355c*/ 	.word	0x0001a5b0
        /*3560*/ 	.word	0x00000009
        /*3564*/ 	.word	0x00000000
        /*3568*/ 	.short	0x010a
        /*356a*/ 	.byte	0x3f
	.zero		1


	//   ....[77]....
        /*356c*/ 	.word	0x0001a600
        /*3570*/ 	.word	0x00000006
        /*3574*/ 	.word	0x00000000
        /*3578*/ 	.short	0x010a
        /*357a*/ 	.byte	0x3f
	.zero		1


	//   ....[78]....
        /*357c*/ 	.word	0x0001a650
        /*3580*/ 	.word	0x00000009
        /*3584*/ 	.word	0x00000000
        /*3588*/ 	.short	0x010a
        /*358a*/ 	.byte	0x3f
	.zero		1


	//   ....[79]....
        /*358c*/ 	.word	0x0001a6a0
        /*3590*/ 	.word	0x00000006
        /*3594*/ 	.word	0x00000000
        /*3598*/ 	.short	0x010a
        /*359a*/ 	.byte	0x3f
	.zero		1


	//   ....[80]....
        /*359c*/ 	.word	0x0001a6f0
        /*35a0*/ 	.word	0x00000009
        /*35a4*/ 	.word	0x00000000
        /*35a8*/ 	.short	0x010a
        /*35aa*/ 	.byte	0x3f
	.zero		1


	//   ....[81]....
        /*35ac*/ 	.word	0x0001a740
        /*35b0*/ 	.word	0x00000006
        /*35b4*/ 	.word	0x00000000
        /*35b8*/ 	.short	0x010a
        /*35ba*/ 	.byte	0x3f
	.zero		1


	//   ....[82]....
        /*35bc*/ 	.word	0x0001a790
        /*35c0*/ 	.word	0x00000009
        /*35c4*/ 	.word	0x00000000
        /*35c8*/ 	.short	0x010a
        /*35ca*/ 	.byte	0x3f
	.zero		1


	//   ....[83]....
        /*35cc*/ 	.word	0x0001a7e0
        /*35d0*/ 	.word	0x00000006
        /*35d4*/ 	.word	0x00000000
        /*35d8*/ 	.short	0x010a
        /*35da*/ 	.byte	0x3f
	.zero		1


	//----- nvinfo : EIATTR_NUM_MBARRIERS
	.align		4
.L_30:
        /*35dc*/ 	.byte	0x03, 0x38
        /*35de*/ 	.short	0x0026


	//----- nvinfo : EIATTR_EXIT_INSTR_OFFSETS
	.align		4
        /*35e0*/ 	.byte	0x04, 0x1c
        /*35e2*/ 	.short	(.L_32 - .L_31)


	//   ....[0]....
.L_31:
        /*35e4*/ 	.word	0x00000830


	//   ....[1]....
        /*35e8*/ 	.word	0x00001190


	//   ....[2]....
        /*35ec*/ 	.word	0x000181f0


	//   ....[3]....
        /*35f0*/ 	.word	0x00018860


	//   ....[4]....
        /*35f4*/ 	.word	0x0001a090


	//----- nvinfo : EIATTR_MAX_THREADS
	.align		4
.L_32:
        /*35f8*/ 	.byte	0x04, 0x05
        /*35fa*/ 	.short	(.L_34 - .L_33)
.L_33:
        /*35fc*/ 	.word	0x00000180
        /*3600*/ 	.word	0x00000001
        /*3604*/ 	.word	0x00000001


	//----- nvinfo : EIATTR_CRS_STACK_SIZE
	.align		4
.L_34:
        /*3608*/ 	.byte	0x04, 0x1e
        /*360a*/ 	.short	(.L_36 - .L_35)
.L_35:
        /*360c*/ 	.word	0x00000000


	//----- nvinfo : EIATTR_CBANK_PARAM_SIZE
	.align		4
.L_36:
        /*3610*/ 	.byte	0x03, 0x19
        /*3612*/ 	.short	0x0470


	//----- nvinfo : EIATTR_PARAM_CBANK
	.align		4
        /*3614*/ 	.byte	0x04, 0x0a
        /*3616*/ 	.short	(.L_38 - .L_37)
	.align		4
.L_37:
        /*3618*/ 	.word	index@(.nv.constant0._ZN7cutlass13device_kernelINS_4gemm6kernel13GemmUniversalIN4cute5tupleIJiiiiEEENS1_10collective13CollectiveMmaINS1_37MainloopSm90TmaGmmaWarpSpecializedFP8ILi18ENS5_IJNS4_1CILi1EEESB_SB_EEENS1_35KernelTmaWarpSpecializedCooperativeEEENS5_IJNSA_ILi192EEESF_NSA_ILi32EEEEEENS_12float_e4m3_tENS5_IJlSB_lEEESI_SJ_NS4_8TiledMMAINS4_8MMA_AtomIJNS4_4SM904GMMA31MMA_64x192x32_F32E4M3E4M3_SS_TNILNSN_7ScaleInE1ELSP_1EEEEEENS4_6LayoutINS5_IJNSA_ILi2EEESB_SB_EEENS5_IJSB_NSA_ILi0EEESV_EEEEENS5_IJNS4_10UnderscoreESY_SY_EEEEENS4_13SM90_TMA_LOADENS4_14ComposedLayoutINS4_7SwizzleILi1ELi4ELi3EEENS4_18smem_ptr_flag_bitsILi8EEENSS_INS5_IJNSA_ILi8EEESG_EEENS5_IJSG_SB_EEEEEEEvNS4_8identityES11_S1B_vS1C_EENS_8epilogue10collective6detail29Sm90TmaWarpSpecializedAdapterINS1F_15DefaultEpilogueISI_SJ_SJ_NS1E_6thread17LinearCombinationISI_Li1EffLNS1J_9ScaleType4KindE0ELNS_15FloatRoundStyleE2ESI_EENS1_15EpilogueDefaultEEEEEvvEEEEvNT_6ParamsE)
        /*361c*/ 	.short	0x0210
        /*361e*/ 	.short	0x0470


	//----- nvinfo : EIATTR_SW_WAR
	.align		4
.L_38:
        /*3620*/ 	.byte	0x04, 0x36
        /*3622*/ 	.short	(.L_40 - .L_39)
.L_39:
        /*3624*/ 	.word	0x00000008
.L_40:


//--------------------- .nv.callgraph             --------------------------
	.section	.nv.callgraph,"",@"SHT_CUDA_CALLGRAPH"
	.align	4
	.sectionentsize	8
	.align		4
        /*0000*/ 	.word	0x00000000
	.align		4
        /*0004*/ 	.word	0xffffffff
	.align		4
        /*0008*/ 	.word	0x00000000
	.align		4
        /*000c*/ 	.word	0xfffffffe
	.align		4
        /*0010*/ 	.word	0x00000000
	.align		4
        /*0014*/ 	.word	0xfffffffd
	.align		4
        /*0018*/ 	.word	0x00000000
	.align		4
        /*001c*/ 	.word	0xfffffffc


//--------------------- .nv.constant4             --------------------------
	.section	.nv.constant4,"a",@progbits
	.align	8
	.align		8
.nv.constant4:
        /*0000*/ 	.dword	_ZN40_INTERNAL_892bf231_4_k_cu_38abb897_177804cuda3std3__45__cpo5beginE
	.align		8
        /*0008*/ 	.dword	_ZN40_INTERNAL_892bf231_4_k_cu_38abb897_177804cuda3std3__45__cpo3endE
	.align		8
        /*0010*/ 	.dword	_ZN40_INTERNAL_892bf231_4_k_cu_38abb897_177804cuda3std3__45__cpo6cbeginE
	.align		8
        /*0018*/ 	.dword	_ZN40_INTERNAL_892bf231_4_k_cu_38abb897_177804cuda3std3__45__cpo4cendE
	.align		8
        /*0020*/ 	.dword	_ZN40_INTERNAL_892bf231_4_k_cu_38abb897_177804cuda3std3__442_GLOBAL__N__892bf231_4_k_cu_38abb897_177806ignoreE
	.align		8
        /*0028*/ 	.dword	_ZN40_INTERNAL_892bf231_4_k_cu_38abb897_177804cuda3std3__419piecewise_constructE
	.align		8
        /*0030*/ 	.dword	_ZN40_INTERNAL_892bf231_4_k_cu_38abb897_177804cuda3std3__48in_placeE
	.align		8
        /*0038*/ 	.dword	_ZN40_INTERNAL_892bf231_4_k_cu_38abb897_177804cuda3std6ranges3__45__cpo4swapE
	.align		8
        /*0040*/ 	.dword	_ZN40_INTERNAL_892bf231_4_k_cu_38abb897_177804cuda3std6ranges3__45__cpo9iter_moveE
	.align		8
        /*0048*/ 	.dword	_ZN40_INTERNAL_892bf231_4_k_cu_38abb897_177804cute7productE
	.align		8
        /*0050*/ 	.dword	_ZN40_INTERNAL_892bf231_4_k_cu_38abb897_177804cute1_E


//--------------------- .text._ZN7cutlass13device_kernelINS_4gemm6kernel13GemmUniversalIN4cute5tupleIJiiiiEEENS1_10collective13CollectiveMmaINS1_37MainloopSm90TmaGmmaWarpSpecializedFP8ILi18ENS5_IJNS4_1CILi1EEESB_SB_EEENS1_35KernelTmaWarpSpecializedCooperativeEEENS5_IJNSA_ILi192EEESF_NSA_ILi32EEEEEENS_12float_e4m3_tENS5_IJlSB_lEEESI_SJ_NS4_8TiledMMAINS4_8MMA_AtomIJNS4_4SM904GMMA31MMA_64x192x32_F32E4M3E4M3_SS_TNILNSN_7ScaleInE1ELSP_1EEEEEENS4_6LayoutINS5_IJNSA_ILi2EEESB_SB_EEENS5_IJSB_NSA_ILi0EEESV_EEEEENS5_IJNS4_10UnderscoreESY_SY_EEEEENS4_13SM90_TMA_LOADENS4_14ComposedLayoutINS4_7SwizzleILi1ELi4ELi3EEENS4_18smem_ptr_flag_bitsILi8EEENSS_INS5_IJNSA_ILi8EEESG_EEENS5_IJSG_SB_EEEEEEEvNS4_8identityES11_S1B_vS1C_EENS_8epilogue10collective6detail29Sm90TmaWarpSpecializedAdapterINS1F_15DefaultEpilogueISI_SJ_SJ_NS1E_6thread17LinearCombinationISI_Li1EffLNS1J_9ScaleType4KindE0ELNS_15FloatRoundStyleE2ESI_EENS1_15EpilogueDefaultEEEEEvvEEEEvNT_6ParamsE --------------------------
	.section	.text._ZN7cutlass13device_kernelINS_4gemm6kernel13GemmUniversalIN4cute5tupleIJiiiiEEENS1_10collective13CollectiveMmaINS1_37MainloopSm90TmaGmmaWarpSpecializedFP8ILi18ENS5_IJNS4_1CILi1EEESB_SB_EEENS1_35KernelTmaWarpSpecializedCooperativeEEENS5_IJNSA_ILi192EEESF_NSA_ILi32EEEEEENS_12float_e4m3_tENS5_IJlSB_lEEESI_SJ_NS4_8TiledMMAINS4_8MMA_AtomIJNS4_4SM904GMMA31MMA_64x192x32_F32E4M3E4M3_SS_TNILNSN_7ScaleInE1ELSP_1EEEEEENS4_6LayoutINS5_IJNSA_ILi2EEESB_SB_EEENS5_IJSB_NSA_ILi0EEESV_EEEEENS5_IJNS4_10UnderscoreESY_SY_EEEEENS4_13SM90_TMA_LOADENS4_14ComposedLayoutINS4_7SwizzleILi1ELi4ELi3EEENS4_18smem_ptr_flag_bitsILi8EEENSS_INS5_IJNSA_ILi8EEESG_EEENS5_IJSG_SB_EEEEEEEvNS4_8identityES11_S1B_vS1C_EENS_8epilogue10collective6detail29Sm90TmaWarpSpecializedAdapterINS1F_15DefaultEpilogueISI_SJ_SJ_NS1E_6thread17LinearCombinationISI_Li1EffLNS1J_9ScaleType4KindE0ELNS_15FloatRoundStyleE2ESI_EENS1_15EpilogueDefaultEEEEEvvEEEEvNT_6ParamsE,"ax",@progbits
	.align	128
.text._ZN7cutlass13device_kernelINS_4gemm6kernel13GemmUniversalIN4cute5tupleIJiiiiEEENS1_10collective13CollectiveMmaINS1_37MainloopSm90TmaGmmaWarpSpecializedFP8ILi18ENS5_IJNS4_1CILi1EEESB_SB_EEENS1_35KernelTmaWarpSpecializedCooperativeEEENS5_IJNSA_ILi192EEESF_NSA_ILi32EEEEEENS_12float_e4m3_tENS5_IJlSB_lEEESI_SJ_NS4_8TiledMMAINS4_8MMA_AtomIJNS4_4SM904GMMA31MMA_64x192x32_F32E4M3E4M3_SS_TNILNSN_7ScaleInE1ELSP_1EEEEEENS4_6LayoutINS5_IJNSA_ILi2EEESB_SB_EEENS5_IJSB_NSA_ILi0EEESV_EEEEENS5_IJNS4_10UnderscoreESY_SY_EEEEENS4_13SM90_TMA_LOADENS4_14ComposedLayoutINS4_7SwizzleILi1ELi4ELi3EEENS4_18smem_ptr_flag_bitsILi8EEENSS_INS5_IJNSA_ILi8EEESG_EEENS5_IJSG_SB_EEEEEEEvNS4_8identityES11_S1B_vS1C_EENS_8epilogue10collective6detail29Sm90TmaWarpSpecializedAdapterINS1F_15DefaultEpilogueISI_SJ_SJ_NS1E_6thread17LinearCombinationISI_Li1EffLNS1J_9ScaleType4KindE0ELNS_15FloatRoundStyleE2ESI_EENS1_15EpilogueDefaultEEEEEvvEEEEvNT_6ParamsE:
        .type           _ZN7cutlass13device_kernelINS_4gemm6kernel13GemmUniversalIN4cute5tupleIJiiiiEEENS1_10collective13CollectiveMmaINS1_37MainloopSm90TmaGmmaWarpSpecializedFP8ILi18ENS5_IJNS4_1CILi1EEESB_SB_EEENS1_35KernelTmaWarpSpecializedCooperativeEEENS5_IJNSA_ILi192EEESF_NSA_ILi32EEEEEENS_12float_e4m3_tENS5_IJlSB_lEEESI_SJ_NS4_8TiledMMAINS4_8MMA_AtomIJNS4_4SM904GMMA31MMA_64x192x32_F32E4M3E4M3_SS_TNILNSN_7ScaleInE1ELSP_1EEEEEENS4_6LayoutINS5_IJNSA_ILi2EEESB_SB_EEENS5_IJSB_NSA_ILi0EEESV_EEEEENS5_IJNS4_10UnderscoreESY_SY_EEEEENS4_13SM90_TMA_LOADENS4_14ComposedLayoutINS4_7SwizzleILi1ELi4ELi3EEENS4_18smem_ptr_flag_bitsILi8EEENSS_INS5_IJNSA_ILi8EEESG_EEENS5_IJSG_SB_EEEEEEEvNS4_8identityES11_S1B_vS1C_EENS_8epilogue10collective6detail29Sm90TmaWarpSpecializedAdapterINS1F_15DefaultEpilogueISI_SJ_SJ_NS1E_6thread17LinearCombinationISI_Li1EffLNS1J_9ScaleType4KindE0ELNS_15FloatRoundStyleE2ESI_EENS1_15EpilogueDefaultEEEEEvvEEEEvNT_6ParamsE,@function
        .size           _ZN7cutlass13device_kernelINS_4gemm6kernel13GemmUniversalIN4cute5tupleIJiiiiEEENS1_10collective13CollectiveMmaINS1_37MainloopSm90TmaGmmaWarpSpecializedFP8ILi18ENS5_IJNS4_1CILi1EEESB_SB_EEENS1_35KernelTmaWarpSpecializedCooperativeEEENS5_IJNSA_ILi192EEESF_NSA_ILi32EEEEEENS_12float_e4m3_tENS5_IJlSB_lEEESI_SJ_NS4_8TiledMMAINS4_8MMA_AtomIJNS4_4SM904GMMA31MMA_64x192x32_F32E4M3E4M3_SS_TNILNSN_7ScaleInE1ELSP_1EEEEEENS4_6LayoutINS5_IJNSA_ILi2EEESB_SB_EEENS5_IJSB_NSA_ILi0EEESV_EEEEENS5_IJNS4_10UnderscoreESY_SY_EEEEENS4_13SM90_TMA_LOADENS4_14ComposedLayoutINS4_7SwizzleILi1ELi4ELi3EEENS4_18smem_ptr_flag_bitsILi8EEENSS_INS5_IJNSA_ILi8EEESG_EEENS5_IJSG_SB_EEEEEEEvNS4_8identityES11_S1B_vS1C_EENS_8epilogue10collective6detail29Sm90TmaWarpSpecializedAdapterINS1F_15DefaultEpilogueISI_SJ_SJ_NS1E_6thread17LinearCombinationISI_Li1EffLNS1J_9ScaleType4KindE0ELNS_15FloatRoundStyleE2ESI_EENS1_15EpilogueDefaultEEEEEvvEEEEvNT_6ParamsE,(.L_x_486 - _ZN7cutlass13device_kernelINS_4gemm6kernel13GemmUniversalIN4cute5tupleIJiiiiEEENS1_10collective13CollectiveMmaINS1_37MainloopSm90TmaGmmaWarpSpecializedFP8ILi18ENS5_IJNS4_1CILi1EEESB_SB_EEENS1_35KernelTmaWarpSpecializedCooperativeEEENS5_IJNSA_ILi192EEESF_NSA_ILi32EEEEEENS_12float_e4m3_tENS5_IJlSB_lEEESI_SJ_NS4_8TiledMMAINS4_8MMA_AtomIJNS4_4SM904GMMA31MMA_64x192x32_F32E4M3E4M3_SS_TNILNSN_7ScaleInE1ELSP_1EEEEEENS4_6LayoutINS5_IJNSA_ILi2EEESB_SB_EEENS5_IJSB_NSA_ILi0EEESV_EEEEENS5_IJNS4_10UnderscoreESY_SY_EEEEENS4_13SM90_TMA_LOADENS4_14ComposedLayoutINS4_7SwizzleILi1ELi4ELi3EEENS4_18smem_ptr_flag_bitsILi8EEENSS_INS5_IJNSA_ILi8EEESG_EEENS5_IJSG_SB_EEEEEEEvNS4_8identityES11_S1B_vS1C_EENS_8epilogue10collective6detail29Sm90TmaWarpSpecializedAdapterINS1F_15DefaultEpilogueISI_SJ_SJ_NS1E_6thread17LinearCombinationISI_Li1EffLNS1J_9ScaleType4KindE0ELNS_15FloatRoundStyleE2ESI_EENS1_15EpilogueDefaultEEEEEvvEEEEvNT_6ParamsE)
        .other          _ZN7cutlass13device_kernelINS_4gemm6kernel13GemmUniversalIN4cute5tupleIJiiiiEEENS1_10collective13CollectiveMmaINS1_37MainloopSm90TmaGmmaWarpSpecializedFP8ILi18ENS5_IJNS4_1CILi1EEESB_SB_EEENS1_35KernelTmaWarpSpecializedCooperativeEEENS5_IJNSA_ILi192EEESF_NSA_ILi32EEEEEENS_12float_e4m3_tENS5_IJlSB_lEEESI_SJ_NS4_8TiledMMAINS4_8MMA_AtomIJNS4_4SM904GMMA31MMA_64x192x32_F32E4M3E4M3_SS_TNILNSN_7ScaleInE1ELSP_1EEEEEENS4_6LayoutINS5_IJNSA_ILi2EEESB_SB_EEENS5_IJSB_NSA_ILi0EEESV_EEEEENS5_IJNS4_10UnderscoreESY_SY_EEEEENS4_13SM90_TMA_LOADENS4_14ComposedLayoutINS4_7SwizzleILi1ELi4ELi3EEENS4_18smem_ptr_flag_bitsILi8EEENSS_INS5_IJNSA_ILi8EEESG_EEENS5_IJSG_SB_EEEEEEEvNS4_8identityES11_S1B_vS1C_EENS_8epilogue10collective6detail29Sm90TmaWarpSpecializedAdapterINS1F_15DefaultEpilogueISI_SJ_SJ_NS1E_6thread17LinearCombinationISI_Li1EffLNS1J_9ScaleType4KindE0ELNS_15FloatRoundStyleE2ESI_EENS1_15EpilogueDefaultEEEEEvvEEEEvNT_6ParamsE,@"STO_CUDA_ENTRY STV_DEFAULT"
_ZN7cutlass13device_kernelINS_4gemm6kernel13GemmUniversalIN4cute5tupleIJiiiiEEENS1_10collective13CollectiveMmaINS1_37MainloopSm90TmaGmmaWarpSpecializedFP8ILi18ENS5_IJNS4_1CILi1EEESB_SB_EEENS1_35KernelTmaWarpSpecializedCooperativeEEENS5_IJNSA_ILi192EEESF_NSA_ILi32EEEEEENS_12float_e4m3_tENS5_IJlSB_lEEESI_SJ_NS4_8TiledMMAINS4_8MMA_AtomIJNS4_4SM904GMMA31MMA_64x192x32_F32E4M3E4M3_SS_TNILNSN_7ScaleInE1ELSP_1EEEEEENS4_6LayoutINS5_IJNSA_ILi2EEESB_SB_EEENS5_IJSB_NSA_ILi0EEESV_EEEEENS5_IJNS4_10UnderscoreESY_SY_EEEEENS4_13SM90_TMA_LOADENS4_14ComposedLayoutINS4_7SwizzleILi1ELi4ELi3EEENS4_18smem_ptr_flag_bitsILi8EEENSS_INS5_IJNSA_ILi8EEESG_EEENS5_IJSG_SB_EEEEEEEvNS4_8identityES11_S1B_vS1C_EENS_8epilogue10collective6detail29Sm90TmaWarpSpecializedAdapterINS1F_15DefaultEpilogueISI_SJ_SJ_NS1E_6thread17LinearCombinationISI_Li1EffLNS1J_9ScaleType4KindE0ELNS_15FloatRoundStyleE2ESI_EENS1_15EpilogueDefaultEEEEEvvEEEEvNT_6ParamsE:
[----:B------:R-:W0:Y:S02]  /*0000*/  LDC R1, c[0x0][0x28] ;  /* 0x00000a00ff017b82 */ /* 0x000e240000000800 */
[----:B0-----:R-:W-:Y:S01]  /*0010*/  VIADD R1, R1, 0xfffffd00 ;  /* 0xfffffd0001017836 */ /* 0x001fe20000000000 */
[----:B------:R-:W0:Y:S01]  /*0020*/  S2R R2, SR_TID.X ;  /* 0x0000000000027919 */ /* 0x000e220000002100 */
[----:B------:R-:W-:Y:S01]  /*0030*/  ELECT P0, URZ, PT ;  /* 0x00000000003f782f */ /* 0x000fe20003800000 */
[----:B------:R-:W-:Y:S01]  /*0040*/  BSSY B0, `(.L_x_0) ;  /* 0x0000015000007945 */ /* 0x000fe20003800000 */
[--C-:B0-----:R-:W-:Y:S02]  /*0050*/  SHF.R.U32.HI R0, RZ, 0x5, R2.reuse ;  /* 0x00000005ff007819 */ /* 0x101fe40000011602 */
[----:B------:R-:W-:-:S03]  /*0060*/  SHF.R.U32.HI R2, RZ, 0x7, R2 ;  /* 0x00000007ff027819 */ /* 0x000fc60000011602 */
[----:B------:R-:W0:Y:S04]  /*0070*/  SHFL.IDX PT, R3, R0, RZ, 0x1f ;  /* 0x00001fff00037589 */ /* 0x000e2800000e0000 */
[----:B------:R-:W1:Y:S01]  /*0080*/  SHFL.IDX PT, R2, R2, RZ, 0x1f ;  /* 0x00001fff02027589 */ /* 0x000e6200000e0000 */
[----:B0-----:R-:W-:Y:S02]  /*0090*/  R2UR UR4, R3 ;  /* 0x00000000030472ca */ /* 0x001fe400000e0000 */
[----:B-1----:R-:W-:-:S11]  /*00a0*/  R2UR UR6, R2 ;  /* 0x00000000020672ca */ /* 0x002fd600000e0000 */
[----:B------:R-:W-:Y:S02]  /*00b0*/  USHF.R.S32.HI UR5, URZ, 0x1f, UR4 ;  /* 0x0000001f3f057899 */ /* 0x000fe40008011404 */
[----:B------:R-:W-:Y:S02]  /*00c0*/  ISETP.NE.OR P0, PT, RZ, UR4, !P0 ;  /* 0x00000004ff007c0c */ /* 0x000fe4000c705670 */
[----:B------:R-:W-:-:S04]  /*00d0*/  ULEA.HI UR5, UR5, UR4, URZ, 0x2 ;  /* 0x0000000405057291 */ /* 0x000fc8000f8f103f */
[----:B------:R-:W-:-:S04]  /*00e0*/  ULOP3.LUT UR5, UR5, 0xfffffffc, URZ, 0xc0, !UPT ;  /* 0xfffffffc05057892 */ /* 0x000fc8000f8ec03f */
[----:B------:R-:W-:-:S03]  /*00f0*/  UIADD3 UR8, UR4, -UR5, URZ ;  /* 0x8000000504087290 */ /* 0x000fc6000fffe03f */
[----:B------:R-:W-:Y:S09]  /*0100*/  @P0 BRA `(.L_x_1) ;  /* 0x0000000000200947 */ /* 0x000ff20003800000 */
[----:B------:R-:W-:Y:S02]  /*0110*/  ULDC.64 UR4, c[0x0][0x198] ;  /* 0x0000660000047ab9 */ /* 0x000fe40000000a00 */
[----:B------:R-:W-:Y:S02]  /*0120*/  UIADD3 UR10, UP0, UR4, 0xf0, URZ ;  /* 0x000000f0040a7890 */ /* 0x000fe4000ff1e03f */
[----:B------:R-:W-:Y:S02]  /*0130*/  UIADD3 UR4, UP1, UR4, 0x1f0, URZ ;  /* 0x000001f004047890 */ /* 0x000fe4000ff3e03f */
[----:B------:R-:W-:Y:S02]  /*0140*/  UIADD3.X UR11, URZ, UR5, URZ, UP0, !UPT ;  /* 0x000000053f0b7290 */ /* 0x000fe400087fe43f */
[----:B------:R-:W-:-:S07]  /*0150*/  UIADD3.X UR5, URZ, UR5, URZ, UP1, !UPT ;  /* 0x000000053f057290 */ /* 0x000fce0008ffe43f */
[----:B------:R0:W-:Y:S02]  /*0160*/  UTMACCTL.PF [UR10] ;  /* 0x000000000a0079b9 */ /* 0x0001e40008040000 */
[----:B------:R0:W-:Y:S02]  /*0170*/  UTMACCTL.PF [UR4] ;  /* 0x00000000040079b9 */ /* 0x0001e40008040000 */
[----:B0-----:R-:W-:Y:S01]  /*0180*/  NOP ;  /* 0x0000000000007918 */ /* 0x001fe20000000000 */
.L_x_1:
[----:B------:R-:W-:Y:S05]  /*0190*/  BSYNC B0 ;  /* 0x0000000000007941 */ /* 0x000fea0003800000 */
.L_x_0:
[----:B------:R-:W0:Y:S01]  /*01a0*/  SHFL.IDX PT, R2, R0, RZ, 0x1f ;  /* 0x00001fff00027589 */ /* 0x000e2200000e0000 */
[----:B------:R-:W-:Y:S01]  /*01b0*/  UISETP.NE.AND UP0, UPT, UR8, 0x3, UPT ;  /* 0x000000030800788c */ /* 0x000fe2000bf05270 */
[----:B------:R-:W-:Y:S01]  /*01c0*/  ISETP.NE.AND P1, PT, RZ, UR6, PT ;  /* 0x00000006ff007c0c */ /* 0x000fe2000bf25270 */
[----:B------:R-:W-:Y:S02]  /*01d0*/  UIADD3 UR10, UR6, -0x1, URZ ;  /* 0xffffffff060a7890 */ /* 0x000fe4000fffe03f */
[----:B------:R-:W-:Y:S02]  /*01e0*/  UISETP.EQ.OR UP0, UPT, UR8, URZ, !UP0 ;  /* 0x0000003f0800728c */ /* 0x000fe4000c702670 */
[----:B------:R-:W-:Y:S02]  /*01f0*/  UISETP.GE.U32.AND UP1, UPT, UR10, 0x2, UPT ;  /* 0x000000020a00788c */ /* 0x000fe4000bf26070 */
[----:B------:R-:W-:-:S04]  /*0200*/  UISETP.EQ.AND UP0, UPT, UR6, URZ, UP0 ;  /* 0x0000003f0600728c */ /* 0x000fc80008702270 */
[----:B------:R-:W-:-:S04]  /*0210*/  USEL UR13, URZ, 0x1, !UP0 ;  /* 0x000000013f0d7887 */ /* 0x000fc8000c000000 */
[----:B------:R-:W-:Y:S01]  /*0220*/  USEL UR13, UR13, 0x2, UP1 ;  /* 0x000000020d0d7887 */ /* 0x000fe20008800000 */
[----:B0-----:R-:W-:-:S13]  /*0230*/  ISETP.NE.AND P0, PT, R2, RZ, PT ;  /* 0x000000ff0200720c */ /* 0x001fda0003f05270 */
[----:B------:R-:W-:Y:S05]  /*0240*/  @P0 BRA `(.L_x_2) ;  /* 0x0000000000d40947 */ /* 0x000fea0003800000 */
[----:B------:R-:W-:Y:S01]  /*0250*/  ELECT P0, URZ, PT ;  /* 0x00000000003f782f */ /* 0x000fe20003800000 */
[----:B------:R-:W-:-:S12]  /*0260*/  BSSY B0, `(.L_x_2) ;  /* 0x0000033000007945 */ /* 0x000fd80003800000 */
[----:B------:R-:W-:Y:S05]  /*0270*/  @!P0 BRA `(.L_x_3) ;  /* 0x0000000000c48947 */ /* 0x000fea0003800000 */
[----:B------:R-:W0:Y:S01]  /*0280*/  S2UR UR9, SR_CgaCtaId ;  /* 0x00000000000979c3 */ /* 0x000e220000008800 */
[----:B------:R-:W-:Y:S01]  /*0290*/  UMOV UR4, 0x400 ;  /* 0x0000040000047882 */ /* 0x000fe20000000000 */
[----:B------:R-:W-:Y:S01]  /*02a0*/  UMOV UR5, 0x1 ;  /* 0x0000000100057882 */ /* 0x000fe20000000000 */
[----:B------:R-:W-:Y:S02]  /*02b0*/  UMOV UR6, 0x100 ;  /* 0x0000010000067882 */ /* 0x000fe40000000000 */
[----:B------:R-:W-:-:S04]  /*02c0*/  UIADD3 UR6, -UR6, 0x100000, URZ ;  /* 0x0010000006067890 */ /* 0x000fc8000fffe13f */
[----:B------:R-:W-:Y:S02]  /*02d0*/  USHF.L.U32 UR7, UR6, 0xb, URZ ;  /* 0x0000000b06077899 */ /* 0x000fe4000800063f */
[----:B------:R-:W-:Y:S02]  /*02e0*/  USHF.L.U32 UR6, UR6, 0x1, URZ ;  /* 0x0000000106067899 */ /* 0x000fe4000800063f */
[----:B0-----:R-:W-:Y:S02]  /*02f0*/  ULEA UR9, UR9, UR4, 0x18 ;  /* 0x0000000409097291 */ /* 0x001fe4000f8ec03f */
[----:B------:R-:W-:-:S04]  /*0300*/  UIADD3 UR4, -UR5, 0x100000, URZ ;  /* 0x0010000005047890 */ /* 0x000fc8000fffe13f */
[----:B------:R-:W-:Y:S02]  /*0310*/  USHF.L.U32 UR5, UR4, 0xb, URZ ;  /* 0x0000000b04057899 */ /* 0x000fe4000800063f */
[----:B------:R-:W-:Y:S01]  /*0320*/  USHF.L.U32 UR4, UR4, 0x1, URZ ;  /* 0x0000000104047899 */ /* 0x000fe2000800063f */
[----:B------:R-:W0:Y:S11]  /*0330*/  FENCE.VIEW.ASYNC.S ;  /* 0x00000000000073c6 */ /* 0x000e360000000000 */
[----:B0-----:R0:W1:Y:S01]  /*0340*/  SYNCS.EXCH.64 URZ, [UR9], UR4 ;  /* 0x00000004093f75b2 */ /* 0x0010620008000100 */
[----:B------:R0:W2:Y:S01]  /*0350*/  SYNCS.EXCH.64 URZ, [UR9+0x90], UR6 ;  /* 0x00009006093f75b2 */ /* 0x0000a20008000100 */
[----:B------:R0:W3:Y:S01]  /*0360*/  SYNCS.EXCH.64 URZ, [UR9+0x8], UR4 ;  /* 0x00000804093f75b2 */ /* 0x0000e20008000100 */
[----:B------:R0:W4:Y:S01]  /*0370*/  SYNCS.EXCH.64 URZ, [UR9+0x98], UR6 ;  /* 0x00009806093f75b2 */ /* 0x0001220008000100 */
[----:B------:R0:W0:Y:S01]  /*0380*/  SYNCS.EXCH.64 URZ, [UR9+0x10], UR4 ;  /* 0x00001004093f75b2 */ /* 0x0000220008000100 */
        /* <DEDUP_REMOVED lines=31> */
[----:B-1234-:R-:W-:Y:S01]  /*0580*/  NOP ;  /* 0x0000000000007918 */ /* 0x01efe20000000000 */
.L_x_3:
[----:B0-----:R-:W-:Y:S05]  /*0590*/  BSYNC B0 ;  /* 0x0000000000007941 */ /* 0x001fea0003800000 */
.L_x_2:
[----:B------:R-:W0:Y:S01]  /*05a0*/  LDC R2, c[0x0][0x65c] ;  /* 0x00019700ff027b82 */ /* 0x000e220000000800 */
[----:B------:R-:W1:Y:S01]  /*05b0*/  SHFL.IDX PT, R0, R0, RZ, 0x1f ;  /* 0x00001fff00007589 */ /* 0x000e6200000e0000 */
[----:B------:R-:W-:Y:S01]  /*05c0*/  ELECT P0, URZ, PT ;  /* 0x00000000003f782f */ /* 0x000fe20003800000 */
[----:B------:R-:W-:Y:S01]  /*05d0*/  IMAD.MOV.U32 R3, RZ, RZ, RZ ;  /* 0x000000ffff037224 */ /* 0x000fe200078e00ff */
[----:B------:R-:W-:Y:S01]  /*05e0*/  UMOV UR4, 0x20 ;  /* 0x0000002000047882 */ /* 0x000fe20000000000 */
[----:B------:R-:W2:Y:S01]  /*05f0*/  S2R R10, SR_CTAID.Y ;  /* 0x00000000000a7919 */ /* 0x000ea20000002600 */
[----:B------:R-:W-:Y:S01]  /*0600*/  NOP ;  /* 0x0000000000007918 */ /* 0x000fe20000000000 */
[----:B------:R-:W-:Y:S01]  /*0610*/  NOP ;  /* 0x0000000000007918 */ /* 0x000fe20000000000 */
[----:B0-----:R-:W-:Y:S02]  /*0620*/  ISETP.NE.AND P3, PT, R2, 0x1, PT ;  /* 0x000000010200780c */ /* 0x001fe40003f65270 */
[----:B------:R-:W0:Y:S01]  /*0630*/  S2R R2, SR_CTAID.X ;  /* 0x0000000000027919 */ /* 0x000e220000002500 */
[----:B-1----:R-:W-:-:S10]  /*0640*/  ISETP.NE.OR P0, PT, R0, RZ, !P0 ;  /* 0x000000ff0000720c */ /* 0x002fd40004705670 */
[----:B------:R-:W0:Y:S01]  /*0650*/  @P3 LDC R7, c[0x0][0x10] ;  /* 0x00000400ff073b82 */ /* 0x000e220000000800 */
[----:B--2---:R-:W-:Y:S02]  /*0660*/  @P3 IMAD.MOV.U32 R4, RZ, RZ, R10 ;  /* 0x000000ffff043224 */ /* 0x004fe400078e000a */
[----:B------:R-:W-:Y:S01]  /*0670*/  VOTEU.ALL UP0, P0 ;  /* 0x00000000003f7886 */ /* 0x000fe20000000000 */
[----:B------:R-:W-:Y:S01]  /*0680*/  @P3 IMAD.MOV.U32 R5, RZ, RZ, RZ ;  /* 0x000000ffff053224 */ /* 0x000fe200078e00ff */
[----:B------:R-:W-:Y:S01]  /*0690*/  VOTEU.ALL UP1, P0 ;  /* 0x00000000003f7886 */ /* 0x000fe20000020000 */
[----:B------:R-:W-:Y:S02]  /*06a0*/  @P3 IMAD.MOV.U32 R11, RZ, RZ, RZ ;  /* 0x000000ffff0b3224 */ /* 0x000fe400078e00ff */
[----:B------:R-:W1:Y:S01]  /*06b0*/  @!P3 LDC R9, c[0x0][0xc] ;  /* 0x00000300ff09bb82 */ /* 0x000e620000000800 */
[----:B------:R-:W-:Y:S01]  /*06c0*/  @!UP0 UMOV UR6, 0x400 ;  /* 0x0000040000068882 */ /* 0x000fe20000000000 */
[----:B------:R-:W-:-:S04]  /*06d0*/  @!UP0 UIADD3 UR4, -UR4, 0x100000, URZ ;  /* 0x0010000004048890 */ /* 0x000fc8000fffe13f */
[----:B------:R-:W-:Y:S02]  /*06e0*/  @!UP0 USHF.L.U32 UR5, UR4, 0xb, URZ ;  /* 0x0000000b04058899 */ /* 0x000fe4000800063f */
[----:B------:R-:W-:Y:S01]  /*06f0*/  @!UP0 USHF.L.U32 UR4, UR4, 0x1, URZ ;  /* 0x0000000104048899 */ /* 0x000fe2000800063f */
[----:B------:R-:W2:Y:S01]  /*0700*/  @!UP0 S2UR UR7, SR_CgaCtaId ;  /* 0x00000000000789c3 */ /* 0x000ea20000008800 */
[----:B0-----:R-:W-:-:S04]  /*0710*/  @P3 IMAD.WIDE.U32 R6, R2, R7, R4 ;  /* 0x0000000702063225 */ /* 0x001fc800078e0004 */
[----:B------:R-:W-:Y:S02]  /*0720*/  @P3 IMAD.MOV.U32 R14, RZ, RZ, R6 ;  /* 0x000000ffff0e3224 */ /* 0x000fe400078e0006 */
[----:B------:R-:W-:Y:S02]  /*0730*/  @P3 IMAD.IADD R15, R7, 0x1, R11 ;  /* 0x00000001070f3824 */ /* 0x000fe400078e020b */
[----:B-1----:R-:W-:-:S04]  /*0740*/  @!P3 IMAD.WIDE.U32 R4, R9, R10, R2 ;  /* 0x0000000a0904b225 */ /* 0x002fc800078e0002 */
[----:B------:R-:W-:Y:S02]  /*0750*/  @!P3 IMAD.MOV.U32 R14, RZ, RZ, R4 ;  /* 0x000000ffff0eb224 */ /* 0x000fe400078e0004 */
[----:B------:R-:W-:Y:S01]  /*0760*/  @!P3 IMAD.MOV.U32 R15, RZ, RZ, R5 ;  /* 0x000000ffff0fb224 */ /* 0x000fe200078e0005 */
[----:B--2---:R-:W-:Y:S02]  /*0770*/  @!UP0 ULEA UR6, UR7, UR6, 0x18 ;  /* 0x0000000607068291 */ /* 0x004fe4000f8ec03f */
[----:B------:R0:W-:Y:S01]  /*0780*/  STL [R1+0x27c], R14 ;  /* 0x00027c0e01007387 */ /* 0x0001e20000100800 */
[----:B------:R-:W-:-:S03]  /*0790*/  VOTEU.ALL UP0, P0 ;  /* 0x00000000003f7886 */ /* 0x000fc60000000000 */
[----:B------:R0:W-:Y:S04]  /*07a0*/  STL [R1+0x278], R15 ;  /* 0x0002780f01007387 */ /* 0x0001e80000100800 */
[----:B------:R-:W1:Y:S02]  /*07b0*/  FENCE.VIEW.ASYNC.S ;  /* 0x00000000000073c6 */ /* 0x000e640000000000 */
[----:B-1----:R0:W1:Y:S01]  /*07c0*/  @!UP0 SYNCS.EXCH.64 URZ, [UR6+0x130], UR4 ;  /* 0x00013004063f85b2 */ /* 0x0020620008000100 */
[----:B------:R0:W1:Y:S01]  /*07d0*/  @!UP1 SYNCS.EXCH.64 URZ, [UR6+0x138], UR4 ;  /* 0x00013804063f95b2 */ /* 0x0000620008000100 */
[----:B------:R-:W-:Y:S01]  /*07e0*/  NOP ;  /* 0x0000000000007918 */ /* 0x000fe20000000000 */
[----:B-1----:R-:W-:Y:S06]  /*07f0*/  BAR.SYNC.DEFER_BLOCKING 0x0 ;  /* 0x0000000000007b1d */ /* 0x002fec0000010000 */
[----:B0-----:R-:W-:Y:S05]  /*0800*/  @!P1 BRA `(.L_x_4) ;  /* 0x00000178007c9947 */ /* 0x001fea0003800000 */
[----:B------:R-:W-:-:S06]  /*0810*/  UISETP.GT.U32.AND UP0, UPT, UR10, 0x1, UPT ;  /* 0x000000010a00788c */ /* 0x000fcc000bf04070 */
[----:B------:R-:W-:-:S13]  /*0820*/  PLOP3.LUT P0, PT, PT, PT, UP0, 0x80, 0x0 ;  /* 0x000000000000781c */ /* 0x000fda0003f0f008 */
[----:B------:R-:W-:Y:S05]  /*0830*/  @P0 EXIT ;  /* 0x000000000000094d */ /* 0x000fea0003800000 */
[----:B------:R-:W-:Y:S01]  /*0840*/  IMAD.MOV.U32 R5, RZ, RZ, -0x1 ;  /* 0xffffffffff057424 */ /* 0x000fe200078e00ff */
[----:B------:R-:W-:Y:S01]  /*0850*/  ULDC.64 UR4, c[0x0][0x650] ;  /* 0x0001940000047ab9 */ /* 0x000fe20000000a00 */
[----:B------:R-:W-:Y:S01]  /*0860*/  IMAD.MOV.U32 R4, RZ, RZ, -0x1 ;  /* 0xffffffffff047424 */ /* 0x000fe200078e00ff */
[----:B------:R-:W-:Y:S01]  /*0870*/  ISETP.GE.U32.AND P0, PT, R14, UR4, PT ;  /* 0x000000040e007c0c */ /* 0x000fe2000bf06070 */
[----:B------:R-:W-:Y:S01]  /*0880*/  UMOV UR10, 0xffffffff ;  /* 0xffffffff000a7882 */ /* 0x000fe20000000000 */
[----:B------:R0:W-:Y:S01]  /*0890*/  STL [R1+0x280], R5 ;  /* 0x0002800501007387 */ /* 0x0001e20000100800 */
[----:B------:R-:W-:Y:S02]  /*08a0*/  PRMT R0, RZ, 0x7610, R0 ;  /* 0x00007610ff007816 */ /* 0x000fe40000000000 */
[----:B------:R-:W-:Y:S01]  /*08b0*/  ISETP.GE.U32.AND.EX P0, PT, R15, UR5, PT, P0 ;  /* 0x000000050f007c0c */ /* 0x000fe2000bf06100 */
[----:B------:R0:W-:-:S12]  /*08c0*/  STL [R1+0x284], R4 ;  /* 0x0002840401007387 */ /* 0x0001d80000100800 */
[----:B0-----:R-:W-:Y:S05]  /*08d0*/  @P0 BRA `(.L_x_5) ;  /* 0x00000004006c0947 */ /* 0x001fea0003800000 */
[----:B------:R-:W-:Y:S01]  /*08e0*/  ULDC.64 UR14, c[0x0][0x628] ;  /* 0x00018a00000e7ab9 */ /* 0x000fe20000000a00 */
[----:B------:R-:W0:Y:S01]  /*08f0*/  LDC.64 R12, c[0x0][0x620] ;  /* 0x00018800ff0c7b82 */ /* 0x000e220000000a00 */
[----:B------:R-:W-:Y:S01]  /*0900*/  ISETP.NE.U32.AND P0, PT, RZ, UR14, PT ;  /* 0x0000000eff007c0c */ /* 0x000fe2000bf05070 */
[----:B------:R-:W-:Y:S01]  /*0910*/  ULDC UR11, c[0x0][0x630] ;  /* 0x00018c00000b7ab9 */ /* 0x000fe20000000800 */
[----:B------:R-:W-:Y:S02]  /*0920*/  R2UR UR4, R14 ;  /* 0x000000000e0472ca */ /* 0x000fe400000e0000 */
[----:B------:R-:W-:Y:S02]  /*0930*/  ISETP.NE.AND.EX P0, PT, RZ, UR15, PT, P0 ;  /* 0x0000000fff007c0c */ /* 0x000fe4000bf05300 */
[----:B------:R-:W-:-:S11]  /*0940*/  R2UR UR5, R15 ;  /* 0x000000000f0572ca */ /* 0x000fd600000e0000 */
[----:B------:R-:W-:Y:S05]  /*0950*/  @!P0 BRA `(.L_x_6) ;  /* 0x0000000000308947 */ /* 0x000fea0003800000 */
[----:B------:R-:W-:Y:S01]  /*0960*/  R2UR UR4, R14 ;  /* 0x000000000e0472ca */ /* 0x000fe200000e0000 */
[----:B------:R-:W-:Y:S01]  /*0970*/  ULDC UR8, c[0x0][0x634] ;  /* 0x00018d0000087ab9 */ /* 0x000fe20000000800 */
[----:B------:R-:W-:-:S11]  /*0980*/  R2UR UR10, R15 ;  /* 0x000000000f0a72ca */ /* 0x000fd600000e0000 */
[----:B------:R-:W-:-:S04]  /*0990*/  UIADD3 UR8, UP0, UR4, UR8, URZ ;  /* 0x0000000804087290 */ /* 0x000fc8000ff1e03f */
[----:B------:R-:W-:-:S04]  /*09a0*/  UIADD3.X UR10, URZ, UR10, URZ, UP0, !UPT ;  /* 0x0000000a3f0a7290 */ /* 0x000fc800087fe43f */
[----:B------:R-:W-:-:S04]  /*09b0*/  UIMAD.WIDE.U32 UR4, UR10, UR14, URZ ;  /* 0x0000000e0a0472a5 */ /* 0x000fc8000f8e003f */
[----:B------:R-:W-:Y:S02]  /*09c0*/  UIMAD.WIDE.U32 UR6, UP0, UR8, UR15, UR4 ;  /* 0x0000000f080672a5 */ /* 0x000fe4000f800004 */
[----:B------:R-:W-:Y:S02]  /*09d0*/  UIMAD.WIDE.U32 UR4, UR8, UR14, URZ ;  /* 0x0000000e080472a5 */ /* 0x000fe4000f8e003f */
[----:B------:R-:W-:Y:S02]  /*09e0*/  UIADD3.X UR9, URZ, URZ, URZ, UP0, !UPT ;  /* 0x0000003f3f097290 */ /* 0x000fe400087fe43f */
[----:B------:R-:W-:Y:S01]  /*09f0*/  UIADD3 URZ, UP0, UR5, UR6, URZ ;  /* 0x00000006053f7290 */ /* 0x000fe2000ff1e03f */
[----:B------:R-:W-:-:S03]  /*0a00*/  UMOV UR8, UR7 ;  /* 0x0000000700087c82 */ /* 0x000fc60008000000 */
[----:B------:R-:W-:-:S12]  /*0a10*/  UIMAD.WIDE.U32.X UR4, UR10, UR15, UR8, UP0 ;  /* 0x0000000f0a0472a5 */ /* 0x000fd800080e0408 */
.L_x_6:
[----:B------:R-:W-:Y:S01]  /*0a20*/  USHF.R.U64 UR10, UR4, UR11, UR5 ;  /* 0x0000000b040a7299 */ /* 0x000fe20008001205 */
[----:B------:R-:W1:Y:S01]  /*0a30*/  LDC R8, c[0x0][0x618] ;  /* 0x00018600ff087b82 */ /* 0x000e620000000800 */
[----:B------:R-:W-:Y:S01]  /*0a40*/  USHF.R.U32.HI UR4, URZ, UR11, UR5 ;  /* 0x0000000b3f047299 */ /* 0x000fe20008011605 */
[----:B------:R-:W-:Y:S01]  /*0a50*/  I2FP.F32.U32 R0, R2 ;  /* 0x0000000200007245 */ /* 0x000fe20000201000 */
[----:B------:R-:W-:Y:S01]  /*0a60*/  IMAD.MOV.U32 R4, RZ, RZ, R14 ;  /* 0x000000ffff047224 */ /* 0x000fe200078e000e */
[----:B------:R-:W-:Y:S01]  /*0a70*/  ULDC UR5, c[0x0][0x150] ;  /* 0x0000540000057ab9 */ /* 0x000fe20000000800 */
[----:B------:R-:W-:Y:S01]  /*0a80*/  IADD3 R7, P0, RZ, -UR10, RZ ;  /* 0x8000000aff077c10 */ /* 0x000fe2000ff1e0ff */
[----:B------:R-:W-:Y:S02]  /*0a90*/  IMAD.MOV.U32 R5, RZ, RZ, R15 ;  /* 0x000000ffff057224 */ /* 0x000fe400078e000f */
[----:B------:R-:W-:Y:S01]  /*0aa0*/  FMUL R0, R0, UR5 ;  /* 0x0000000500007c20 */ /* 0x000fe20008400000 */
[----:B------:R-:W2:Y:S01]  /*0ab0*/  LDC.64 R20, c[0x0][0x640] ;  /* 0x00019000ff147b82 */ /* 0x000ea20000000a00 */
[----:B------:R-:W-:Y:S01]  /*0ac0*/  IMAD.X R9, RZ, RZ, ~UR4, P0 ;  /* 0x80000004ff097e24 */ /* 0x000fe200080e06ff */
[----:B------:R-:W-:Y:S01]  /*0ad0*/  ULDC UR4, c[0x0][0x154] ;  /* 0x0000550000047ab9 */ /* 0x000fe20000000800 */
[----:B0-----:R-:W-:-:S02]  /*0ae0*/  IMAD.WIDE.U32 R4, R7, R12, R4 ;  /* 0x0000000c07047225 */ /* 0x001fc400078e0004 */
[----:B------:R-:W0:Y:S02]  /*0af0*/  F2I.U32.TRUNC.NTZ R0, R0 ;  /* 0x0000000000007305 */ /* 0x000e24000020f000 */
[----:B------:R-:W-:Y:S01]  /*0b00*/  IMAD R6, R9, R12, RZ ;  /* 0x0000000c09067224 */ /* 0x000fe200078e02ff */
[----:B------:R-:W3:Y:S03]  /*0b10*/  LDC R3, c[0x0][0x144] ;  /* 0x00005100ff037b82 */ /* 0x000ee60000000800 */
[----:B------:R-:W-:-:S04]  /*0b20*/  IMAD R7, R7, R13, R6 ;  /* 0x0000000d07077224 */ /* 0x000fc800078e0206 */
[----:B------:R-:W-:Y:S01]  /*0b30*/  IMAD.IADD R5, R5, 0x1, R7 ;  /* 0x0000000105057824 */ /* 0x000fe200078e0207 */
[----:B------:R-:W4:Y:S01]  /*0b40*/  LDC R14, c[0x0][0x608] ;  /* 0x00018200ff0e7b82 */ /* 0x000f220000000800 */
[----:B------:R-:W-:Y:S02]  /*0b50*/  IMAD.MOV.U32 R7, RZ, RZ, -0x1 ;  /* 0xffffffffff077424 */ /* 0x000fe400078e00ff */
[----:B0-----:R-:W-:Y:S01]  /*0b60*/  IMAD.MOV R6, RZ, RZ, -R0 ;  /* 0x000000ffff067224 */ /* 0x001fe200078e0a00 */
[----:B-1----:R-:W-:Y:S02]  /*0b70*/  SHF.R.U64 R12, R4, R8, R5 ;  /* 0x00000008040c7219 */ /* 0x002fe40000001205 */
[----:B------:R-:W-:Y:S02]  /*0b80*/  I2FP.F32.U32 R4, R10 ;  /* 0x0000000a00047245 */ /* 0x000fe40000201000 */
[----:B------:R-:W0:Y:S01]  /*0b90*/  LDC R18, c[0x0][0x658] ;  /* 0x00019600ff127b82 */ /* 0x000e220000000800 */
[----:B--2---:R-:W-:-:S02]  /*0ba0*/  ISETP.NE.U32.AND P0, PT, R20, RZ, PT ;  /* 0x000000ff1400720c */ /* 0x004fc40003f05070 */
[----:B------:R-:W-:Y:S01]  /*0bb0*/  FMUL R4, R4, UR4 ;  /* 0x0000000404047c20 */ /* 0x000fe20008400000 */
[----:B------:R-:W-:Y:S02]  /*0bc0*/  SHF.R.U32.HI R5, RZ, R8, R5 ;  /* 0x00000008ff057219 */ /* 0x000fe40000011605 */
[----:B------:R-:W-:Y:S01]  /*0bd0*/  ISETP.NE.AND.EX P0, PT, R21, RZ, PT, P0 ;  /* 0x000000ff1500720c */ /* 0x000fe20003f05300 */
[----:B------:R1:W2:Y:S01]  /*0be0*/  F2I.U32.TRUNC.NTZ R11, R4 ;  /* 0x00000004000b7305 */ /* 0x0002a2000020f000 */
[----:B------:R-:W1:Y:S01]  /*0bf0*/  LDC R13, c[0x0][0x148] ;  /* 0x00005200ff0d7b82 */ /* 0x000e620000000800 */
[----:B---3--:R-:W-:-:S07]  /*0c00*/  IMAD R0, R3, R6, R2 ;  /* 0x0000000603007224 */ /* 0x008fce00078e0202 */
[----:B------:R-:W3:Y:S01]  /*0c10*/  LDC R16, c[0x0][0x600] ;  /* 0x00018000ff107b82 */ /* 0x000ee20000000800 */
[-CC-:B----4-:R-:W-:Y:S02]  /*0c20*/  SHF.R.U64 R24, R12, R14.reuse, R5.reuse ;  /* 0x0000000e0c187219 */ /* 0x190fe40000001205 */
[----:B------:R-:W-:Y:S01]  /*0c30*/  SHF.R.U32.HI R3, RZ, R14, R5 ;  /* 0x0000000eff037219 */ /* 0x000fe20000011605 */
[----:B------:R-:W-:-:S04]  /*0c40*/  IMAD.MOV.U32 R5, RZ, RZ, 0x1 ;  /* 0x00000001ff057424 */ /* 0x000fc800078e00ff */
[----:B------:R-:W4:Y:S01]  /*0c50*/  LDC R17, c[0x0][0x648] ;  /* 0x00019200ff117b82 */ /* 0x000f220000000800 */
[-C--:B0-----:R-:W-:Y:S02]  /*0c60*/  SHF.L.U32 R2, R7, R18.reuse, RZ ;  /* 0x0000001207027219 */ /* 0x081fe400000006ff */
[--C-:B------:R-:W-:Y:S02]  /*0c70*/  SHF.R.U64 R14, R24, R18, R3.reuse ;  /* 0x00000012180e7219 */ /* 0x100fe40000001203 */
[----:B------:R-:W-:Y:S02]  /*0c80*/  LOP3.LUT R9, RZ, R2, RZ, 0x33, !PT ;  /* 0x00000002ff097212 */ /* 0x000fe400078e33ff */
[-C--:B------:R-:W-:Y:S01]  /*0c90*/  SHF.R.U32.HI R3, RZ, R18.reuse, R3 ;  /* 0x00000012ff037219 */ /* 0x080fe20000011603 */
[----:B------:R-:W0:Y:S01]  /*0ca0*/  LDC R19, c[0x0][0x638] ;  /* 0x00018e00ff137b82 */ /* 0x000e220000000800 */
[----:B------:R-:W-:Y:S01]  /*0cb0*/  SHF.L.U32 R8, R5, R18, RZ ;  /* 0x0000001205087219 */ /* 0x000fe200000006ff */
[----:B------:R-:W-:-:S06]  /*0cc0*/  IMAD.MOV.U32 R2, RZ, RZ, R14 ;  /* 0x000000ffff027224 */ /* 0x000fcc00078e000e */
[----:B------:R-:W0:Y:S01]  /*0cd0*/  LDC R22, c[0x0][0x610] ;  /* 0x00018400ff167b82 */ /* 0x000e220000000800 */
[----:B-12---:R-:W-:Y:S05]  /*0ce0*/  @!P0 BRA `(.L_x_7) ;  /* 0x0000000000288947 */ /* 0x006fea0003800000 */
[----:B------:R-:W1:Y:S02]  /*0cf0*/  LDC R7, c[0x0][0x64c] ;  /* 0x00019300ff077b82 */ /* 0x000e640000000800 */
[----:B-1----:R-:W-:-:S05]  /*0d00*/  IADD3 R7, P0, R14, R7, RZ ;  /* 0x000000070e077210 */ /* 0x002fca0007f1e0ff */
[----:B------:R-:W-:-:S04]  /*0d10*/  IMAD.X R15, RZ, RZ, R3, P0 ;  /* 0x000000ffff0f7224 */ /* 0x000fc800000e0603 */
[----:B------:R-:W-:-:S04]  /*0d20*/  IMAD.WIDE.U32 R2, R15, R20, RZ ;  /* 0x000000140f027225 */ /* 0x000fc800078e00ff */
[----:B------:R-:W-:-:S04]  /*0d30*/  IMAD.WIDE.U32 R4, P0, R7, R21, R2 ;  /* 0x0000001507047225 */ /* 0x000fc80007800002 */
[----:B------:R-:W-:-:S04]  /*0d40*/  IMAD.WIDE.U32 R2, R7, R20, RZ ;  /* 0x0000001407027225 */ /* 0x000fc800078e00ff */
[----:B------:R-:W-:Y:S01]  /*0d50*/  IMAD.X R7, RZ, RZ, RZ, P0 ;  /* 0x000000ffff077224 */ /* 0x000fe200000e06ff */
[----:B------:R-:W-:Y:S01]  /*0d60*/  IADD3 RZ, P0, R3, R4, RZ ;  /* 0x0000000403ff7210 */ /* 0x000fe20007f1e0ff */
[----:B------:R-:W-:-:S04]  /*0d70*/  IMAD.MOV.U32 R6, RZ, RZ, R5 ;  /* 0x000000ffff067224 */ /* 0x000fc800078e0005 */
[----:B------:R-:W-:-:S08]  /*0d80*/  IMAD.WIDE.U32.X R2, R15, R21, R6, P0 ;  /* 0x000000150f027225 */ /* 0x000fd000000e0406 */
.L_x_7:
[----:B----4-:R-:W-:Y:S01]  /*0d90*/  SHF.R.U64 R2, R2, R17, R3 ;  /* 0x0000001102027219 */ /* 0x010fe20000001203 */
[----:B---3--:R-:W-:Y:S01]  /*0da0*/  VIADD R3, R16, 0xffffffff ;  /* 0xffffffff10037836 */ /* 0x008fe20000000000 */
[----:B------:R-:W-:Y:S01]  /*0db0*/  LOP3.LUT R9, R24, R9, RZ, 0xc0, !PT ;  /* 0x0000000918097212 */ /* 0x000fe200078ec0ff */
[----:B------:R-:W-:Y:S02]  /*0dc0*/  IMAD.MOV R11, RZ, RZ, -R11 ;  /* 0x000000ffff0b7224 */ /* 0x000fe400078e0a0b */
[----:B------:R-:W-:Y:S01]  /*0dd0*/  IMAD.MOV R4, RZ, RZ, -R2 ;  /* 0x000000ffff047224 */ /* 0x000fe200078e0a02 */
[----:B------:R-:W-:Y:S01]  /*0de0*/  LOP3.LUT R12, R12, R3, RZ, 0xc0, !PT ;  /* 0x000000030c0c7212 */ /* 0x000fe200078ec0ff */
[----:B------:R-:W-:Y:S02]  /*0df0*/  @P3 IMAD R0, R13, R11, R10 ;  /* 0x0000000b0d003224 */ /* 0x000fe400078e020a */
[----:B------:R-:W-:Y:S02]  /*0e00*/  IMAD R9, R8, R2, R9 ;  /* 0x0000000208097224 */ /* 0x000fe400078e0209 */
[----:B0-----:R-:W-:-:S02]  /*0e10*/  IMAD R3, R4, R19, R14 ;  /* 0x0000001304037224 */ /* 0x001fc400078e020e */
[----:B------:R-:W-:Y:S02]  /*0e20*/  IMAD R2, R9, R22, R0 ;  /* 0x0000001609027224 */ /* 0x000fe400078e0200 */
[----:B------:R-:W-:Y:S02]  /*0e30*/  IMAD R3, R3, R16, R12 ;  /* 0x0000001003037224 */ /* 0x000fe400078e020c */
[----:B------:R-:W-:-:S03]  /*0e40*/  IMAD.MOV.U32 R0, RZ, RZ, 0x1 ;  /* 0x00000001ff007424 */ /* 0x000fc600078e00ff */
[----:B------:R-:W-:Y:S02]  /*0e50*/  SEL R4, R3, R2, !P3 ;  /* 0x0000000203047207 */ /* 0x000fe40005800000 */
[----:B------:R-:W-:-:S03]  /*0e60*/  SEL R2, R2, R3, !P3 ;  /* 0x0000000302027207 */ /* 0x000fc60005800000 */
[----:B------:R0:W-:Y:S04]  /*0e70*/  STL [R1+0x284], R4 ;  /* 0x0002840401007387 */ /* 0x0001e80000100800 */
[----:B------:R0:W-:Y:S02]  /*0e80*/  STL [R1+0x280], R2 ;  /* 0x0002800201007387 */ /* 0x0001e40000100800 */
.L_x_5:
[----:B------:R-:W-:-:S08]  /*0e90*/  NOP ;  /* 0x0000000000007918 */ /* 0x000fd00000000000 */
[----:B------:R-:W1:Y:S02]  /*0ea0*/  USETMAXREG.TRY_ALLOC.CTAPOOL UP0, 0xe8 ;  /* 0x000000e8000079c8 */ /* 0x000e640008000600 */
[----:B-1----:R-:W-:-:S13]  /*0eb0*/  PLOP3.LUT P0, PT, PT, PT, UP0, 0x80, 0x0 ;  /* 0x000000000000781c */ /* 0x002fda0003f0f008 */
[----:B------:R-:W-:Y:S05]  /*0ec0*/  @!P0 BRA `(.L_x_5) ;  /* 0xfffffffc00f08947 */ /* 0x000fea000383ffff */
[----:B------:R-:W-:Y:S01]  /*0ed0*/  ULDC.64 UR4, c[0x0][0x598] ;  /* 0x0001660000047ab9 */ /* 0x000fe20000000a00 */
[----:B------:R-:W-:Y:S01]  /*0ee0*/  ULDC.64 UR20, c[0x0][0x208] ;  /* 0x0000820000147ab9 */ /* 0x000fe20000000a00 */
[----:B------:R-:W-:-:S04]  /*0ef0*/  ISETP.NE.U32.AND P0, PT, RZ, UR4, PT ;  /* 0x00000004ff007c0c */ /* 0x000fc8000bf05070 */
[----:B------:R-:W-:-:S13]  /*0f00*/  ISETP.NE.AND.EX P0, PT, RZ, UR5, PT, P0 ;  /* 0x00000005ff007c0c */ /* 0x000fda000bf05300 */
[----:B------:R-:W-:Y:S05]  /*0f10*/  @!P0 BRA `(.L_x_8) ;  /* 0x0000000000208947 */ /* 0x000fea0003800000 */
[----:B0-----:R-:W0:Y:S02]  /*0f20*/  LDC.64 R2, c[0x0][0x598] ;  /* 0x00016600ff027b82 */ /* 0x001e240000000a00 */
[----:B0-----:R-:W2:Y:S02]  /*0f30*/  LDG.E.64 R2, desc[UR20][R2.64] ;  /* 0x0000001402027981 */ /* 0x001ea4000c1e1b00 */
[----:B--2---:R-:W-:-:S04]  /*0f40*/  ISETP.NE.U32.AND P0, PT, R2, RZ, PT ;  /* 0x000000ff0200720c */ /* 0x004fc80003f05070 */
[----:B------:R-:W-:-:S13]  /*0f50*/  ISETP.NE.AND.EX P0, PT, R3, RZ, PT, P0 ;  /* 0x000000ff0300720c */ /* 0x000fda0003f05300 */
[----:B------:R-:W-:Y:S05]  /*0f60*/  @!P0 BRA `(.L_x_8) ;  /* 0x00000000000c8947 */ /* 0x000fea0003800000 */
[----:B------:R-:W2:Y:S02]  /*0f70*/  LD.E R2, desc[UR20][R2.64] ;  /* 0x0000001402027980 */ /* 0x000ea4000c101900 */
[----:B--2---:R-:W-:Y:S01]  /*0f80*/  R2UR UR22, R2 ;  /* 0x00000000021672ca */ /* 0x004fe200000e0000 */
[----:B------:R-:W-:-:S14]  /*0f90*/  BRA `(.L_x_9) ;  /* 0x0000000000247947 */ /* 0x000fdc0003800000 */
.L_x_8:
[----:B------:R-:W-:Y:S02]  /*0fa0*/  ULDC.64 UR4, c[0x0][0x588] ;  /* 0x0001620000047ab9 */ /* 0x000fe40000000a00 */
[----:B------:R-:W-:-:S04]  /*0fb0*/  ISETP.NE.U32.AND P0, PT, RZ, UR4, PT ;  /* 0x00000004ff007c0c */ /* 0x000fc8000bf05070 */
[----:B------:R-:W-:-:S13]  /*0fc0*/  ISETP.NE.AND.EX P0, PT, RZ, UR5, PT, P0 ;  /* 0x00000005ff007c0c */ /* 0x000fda000bf05300 */
[----:B------:R-:W-:Y:S05]  /*0fd0*/  @!P0 BRA `(.L_x_10) ;  /* 0x0000000000108947 */ /* 0x000fea0003800000 */
[----:B0-----:R-:W0:Y:S02]  /*0fe0*/  LDC.64 R2, c[0x0][0x588] ;  /* 0x00016200ff027b82 */ /* 0x001e240000000a00 */
[----:B0-----:R-:W2:Y:S02]  /*0ff0*/  LDG.E R2, desc[UR20][R2.64] ;  /* 0x0000001402027981 */ /* 0x001ea4000c1e1900 */
[----:B--2---:R-:W-:Y:S01]  /*1000*/  R2UR UR22, R2 ;  /* 0x00000000021672ca */ /* 0x004fe200000e0000 */
[----:B------:R-:W-:-:S14]  /*1010*/  BRA `(.L_x_9) ;  /* 0x0000000000047947 */ /* 0x000fdc0003800000 */
.L_x_10:
[----:B------:R-:W-:-:S05]  /*1020*/  ULDC UR22, c[0x0][0x580] ;  /* 0x0001600000167ab9 */ /* 0x000fca0000000800 */
.L_x_9:
[----:B------:R-:W-:Y:S02]  /*1030*/  ULDC.64 UR4, c[0x0][0x5a0] ;  /* 0x0001680000047ab9 */ /* 0x000fe40000000a00 */
        /* <DEDUP_REMOVED lines=11> */
.L_x_11:
        /* <DEDUP_REMOVED lines=8> */
.L_x_13:
[----:B------:R-:W-:-:S05]  /*1170*/  ULDC UR23, c[0x0][0x584] ;  /* 0x0001610000177ab9 */ /* 0x000fca0000000800 */
.L_x_12:
[----:B------:R-:W-:-:S13]  /*1180*/  LOP3.LUT P0, RZ, R0, 0xff, RZ, 0xc0, !PT ;  /* 0x000000ff00ff7812 */ /* 0x000fda000780c0ff */
[----:B------:R-:W-:Y:S05]  /*1190*/  @!P0 EXIT ;  /* 0x000000000000894d */ /* 0x000fea0003800000 */
[----:B------:R-:W-:Y:S01]  /*11a0*/  ULDC UR4, c[0x0][0x28c] ;  /* 0x0000a30000047ab9 */ /* 0x000fe20000000800 */
[----:B------:R-:W-:Y:S02]  /*11b0*/  ULOP3.LUT UR24, UR13, 0x1, URZ, 0xfc, !UPT ;  /* 0x000000010d187892 */ /* 0x000fe4000f8efc3f */
[----:B------:R-:W-:-:S04]  /*11c0*/  UIADD3 UR4, UR4, 0x1f, URZ ;  /* 0x0000001f04047890 */ /* 0x000fc8000fffe03f */
[----:B------:R-:W-:-:S04]  /*11d0*/  USHF.R.S32.HI UR5, URZ, 0x1f, UR4 ;  /* 0x0000001f3f057899 */ /* 0x000fc80008011404 */
[----:B------:R-:W-:-:S03]  /*11e0*/  ULEA.HI UR5, UR5, UR4, URZ, 0x5 ;  /* 0x0000000405057291 */ /* 0x000fc6000f8f283f */
[----:B------:R-:W-:Y:S01]  /*11f0*/  UMOV UR4, URZ ;  /* 0x0000003f00047c82 */ /* 0x000fe20008000000 */
[----:B------:R-:W-:-:S03]  /*1200*/  USHF.R.S32.HI UR9, URZ, 0x5, UR5 ;  /* 0x000000053f097899 */ /* 0x000fc60008011405 */
[----:B------:R-:W-:-:S09]  /*1210*/  UMOV UR5, URZ ;  /* 0x0000003f00057c82 */ /* 0x000fd20008000000 */
.L_x_422:
[----:B------:R-:W-:Y:S01]  /*1220*/  STL [R1+0x274], RZ ;  /* 0x000274ff01007387 */ /* 0x000fe20000100800 */
[----:B-1----:R-:W1:Y:S01]  /*1230*/  S2UR UR16, SR_CgaCtaId ;  /* 0x00000000001079c3 */ /* 0x002e620000008800 */
[----:B------:R-:W-:Y:S01]  /*1240*/  UMOV UR15, 0x400 ;  /* 0x00000400000f7882 */ /* 0x000fe20000000000 */
[----:B------:R-:W-:Y:S01]  /*1250*/  UMOV UR6, URZ ;  /* 0x0000003f00067c82 */ /* 0x000fe20008000000 */
[----:B------:R-:W-:Y:S01]  /*1260*/  STL [R1+0x270], RZ ;  /* 0x000270ff01007387 */ /* 0x000fe20000100800 */
[----:B------:R-:W-:Y:S01]  /*1270*/  UMOV UR7, URZ ;  /* 0x0000003f00077c82 */ /* 0x000fe20008000000 */
[----:B------:R-:W-:Y:S01]  /*1280*/  UMOV UR8, URZ ;  /* 0x0000003f00087c82 */ /* 0x000fe20008000000 */
[----:B0-----:R-:W-:Y:S01]  /*1290*/  CS2R R4, SRZ ;  /* 0x0000000000047805 */ /* 0x001fe2000001ff00 */
[----:B------:R-:W-:Y:S01]  /*12a0*/  STL [R1+0x26c], RZ ;  /* 0x00026cff01007387 */ /* 0x000fe20000100800 */
[----:B------:R-:W0:Y:S01]  /*12b0*/  LDC R2, c[0x0][0x28c] ;  /* 0x0000a300ff027b82 */ /* 0x000e220000000800 */
[----:B------:R-:W-:-:S02]  /*12c0*/  CS2R R6, SRZ ;  /* 0x0000000000067805 */ /* 0x000fc4000001ff00 */
[----:B------:R-:W-:Y:S01]  /*12d0*/  CS2R R8, SRZ ;  /* 0x0000000000087805 */ /* 0x000fe2000001ff00 */
[----:B------:R-:W-:Y:S01]  /*12e0*/  STL [R1+0x268], RZ ;  /* 0x000268ff01007387 */ /* 0x000fe20000100800 */
[----:B------:R-:W-:Y:S02]  /*12f0*/  CS2R R10, SRZ ;  /* 0x00000000000a7805 */ /* 0x000fe4000001ff00 */
[----:B------:R-:W-:Y:S02]  /*1300*/  CS2R R12, SRZ ;  /* 0x00000000000c7805 */ /* 0x000fe4000001ff00 */
[----:B------:R-:W-:Y:S01]  /*1310*/  CS2R R14, SRZ ;  /* 0x00000000000e7805 */ /* 0x000fe2000001ff00 */
[----:B------:R-:W-:Y:S01]  /*1320*/  STL [R1+0x264], RZ ;  /* 0x000264ff01007387 */ /* 0x000fe20000100800 */
[----:B------:R-:W-:Y:S02]  /*1330*/  CS2R R16, SRZ ;  /* 0x0000000000107805 */ /* 0x000fe4000001ff00 */
        /* <DEDUP_REMOVED lines=11> */
[----:B------:R-:W-:Y:S01]  /*13f0*/  IMAD.MOV.U32 R226, RZ, RZ, RZ ;  /* 0x000000ffffe27224 */ /* 0x000fe200078e00ff */
[----:B------:R-:W-:Y:S01]  /*1400*/  CS2R R120, SRZ ;  /* 0x0000000000787805 */ /* 0x000fe2000001ff00 */
[----:B------:R-:W-:Y:S01]  /*1410*/  IMAD.U32 R227, RZ, RZ, UR4 ;  /* 0x00000004ffe37e24 */ /* 0x000fe2000f8e00ff */
[----:B------:R-:W-:Y:S01]  /*1420*/  STL [R1+0x254], RZ ;  /* 0x000254ff01007387 */ /* 0x000fe20000100800 */
[----:B0-----:R-:W-:Y:S02]  /*1430*/  ISETP.GE.AND P0, PT, R2, 0x1, PT ;  /* 0x000000010200780c */ /* 0x001fe40003f06270 */
[----:B--2---:R-:W-:Y:S02]  /*1440*/  CS2R R2, SRZ ;  /* 0x0000000000027805 */ /* 0x004fe4000001ff00 */
[----:B------:R-:W-:Y:S01]  /*1450*/  CS2R R122, SRZ ;  /* 0x00000000007a7805 */ /* 0x000fe2000001ff00 */
[----:B------:R-:W-:Y:S01]  /*1460*/  STL [R1+0x250], RZ ;  /* 0x000250ff01007387 */ /* 0x000fe20000100800 */
[----:B------:R-:W-:-:S02]  /*1470*/  CS2R R124, SRZ ;  /* 0x00000000007c7805 */ /* 0x000fc4000001ff00 */
[----:B------:R-:W-:Y:S02]  /*1480*/  CS2R R126, SRZ ;  /* 0x00000000007e7805 */ /* 0x000fe4000001ff00 */
[----:B------:R-:W-:Y:S01]  /*1490*/  CS2R R128, SRZ ;  /* 0x0000000000807805 */ /* 0x000fe2000001ff00 */
[----:B------:R-:W-:Y:S01]  /*14a0*/  STL [R1+0x24c], RZ ;  /* 0x00024cff01007387 */ /* 0x000fe20000100800 */
[----:B------:R-:W-:Y:S02]  /*14b0*/  CS2R R130, SRZ ;  /* 0x0000000000827805 */ /* 0x000fe4000001ff00 */
[----:B------:R-:W-:Y:S02]  /*14c0*/  CS2R R132, SRZ ;  /* 0x0000000000847805 */ /* 0x000fe4000001ff00 */
        /* <DEDUP_REMOVED lines=118> */
[----:B------:R-:W-:-:S03]  /*1c30*/  CS2R R118, SRZ ;  /* 0x0000000000767805 */ /* 0x000fc6000001ff00 */
[----:B------:R-:W-:Y:S04]  /*1c40*/  STL [R1+0x1d0], RZ ;  /* 0x0001d0ff01007387 */ /* 0x000fe80000100800 */
        /* <DEDUP_REMOVED lines=28> */
[----:B------:R-:W-:Y:S01]  /*1e10*/  STL [R1+0x15c], RZ ;  /* 0x00015cff01007387 */ /* 0x000fe20000100800 */
[----:B------:R-:W0:Y:S03]  /*1e20*/  S2R R0, SR_TID.X ;  /* 0x0000000000007919 */ /* 0x000e260000002100 */
        /* <DEDUP_REMOVED lines=8> */
[----:B0-----:R-:W-:-:S03]  /*1eb0*/  LOP3.LUT R0, R0, 0x80, RZ, 0xc0, !PT ;  /* 0x0000008000007812 */ /* 0x001fc600078ec0ff */
[----:B------:R-:W-:Y:S01]  /*1ec0*/  STL [R1+0x138], RZ ;  /* 0x000138ff01007387 */ /* 0x000fe20000100800 */
[----:B------:R-:W-:-:S03]  /*1ed0*/  SHF.R.U32.HI R0, RZ, 0x7, R0 ;  /* 0x00000007ff007819 */ /* 0x000fc60000011600 */
        /* <DEDUP_REMOVED lines=33> */
[----:B------:R-:W0:Y:S04]  /*20f0*/  SHFL.IDX PT, R0, R0, RZ, 0x1f ;  /* 0x00001fff00007589 */ /* 0x000e2800000e0000 */
[----:B------:R2:W-:Y:S04]  /*2100*/  STL [R1+0xb0], RZ ;  /* 0x0000b0ff01007387 */ /* 0x0005e80000100800 */
[----:B------:R2:W-:Y:S04]  /*2110*/  STL [R1+0xac], RZ ;  /* 0x0000acff01007387 */ /* 0x0005e80000100800 */
[----:B------:R2:W-:Y:S04]  /*2120*/  STL [R1+0xa8], RZ ;  /* 0x0000a8ff01007387 */ /* 0x0005e80000100800 */
[----:B------:R2:W-:Y:S04]  /*2130*/  STL [R1+0xa4], RZ ;  /* 0x0000a4ff01007387 */ /* 0x0005e80000100800 */
[----:B------:R2:W-:Y:S04]  /*2140*/  STL [R1+0xa0], RZ ;  /* 0x0000a0ff01007387 */ /* 0x0005e80000100800 */
[----:B------:R2:W-:Y:S01]  /*2150*/  STL [R1+0x9c], RZ ;  /* 0x00009cff01007387 */ /* 0x0005e20000100800 */
[----:B0-----:R-:W-:Y:S01]  /*2160*/  R2UR UR12, R0 ;  /* 0x00000000000c72ca */ /* 0x001fe200000e0000 */
[----:B------:R-:W-:-:S02]  /*2170*/  IMAD.MOV.U32 R0, RZ, RZ, RZ ;  /* 0x000000ffff007224 */ /* 0x000fc400078e00ff */
[----:B------:R2:W-:Y:S04]  /*2180*/  STL [R1+0x98], RZ ;  /* 0x000098ff01007387 */ /* 0x0005e80000100800 */
[----:B------:R2:W-:Y:S04]  /*2190*/  STL [R1+0x94], RZ ;  /* 0x000094ff01007387 */ /* 0x0005e80000100800 */
[----:B------:R2:W-:Y:S02]  /*21a0*/  STL [R1+0x90], RZ ;  /* 0x000090ff01007387 */ /* 0x0005e40000100800 */
[----:B------:R-:W-:-:S02]  /*21b0*/  ULEA.HI UR11, UR12, UR12, URZ, 0x1 ;  /* 0x0000000c0c0b7291 */ /* 0x000fc4000f8f083f */
[----:B------:R2:W-:Y:S02]  /*21c0*/  STL [R1+0x8c], RZ ;  /* 0x00008cff01007387 */ /* 0x0005e40000100800 */
[----:B------:R-:W-:Y:S02]  /*21d0*/  ULOP3.LUT UR14, UR11, 0x1ffffe, URZ, 0xc0, !UPT ;  /* 0x001ffffe0b0e7892 */ /* 0x000fe4000f8ec03f */
[----:B------:R2:W-:Y:S01]  /*21e0*/  STL [R1+0x88], RZ ;  /* 0x000088ff01007387 */ /* 0x0005e20000100800 */
[----:B-1----:R-:W-:Y:S02]  /*21f0*/  ULEA UR11, UR16, UR15, 0x18 ;  /* 0x0000000f100b7291 */ /* 0x002fe4000f8ec03f */
[----:B------:R-:W-:Y:S01]  /*2200*/  UIADD3 UR14, UR12, -UR14, URZ ;  /* 0x8000000e0c0e7290 */ /* 0x000fe2000fffe03f */
[----:B------:R2:W-:Y:S03]  /*2210*/  STL [R1+0x84], RZ ;  /* 0x000084ff01007387 */ /* 0x0005e60000100800 */
[----:B------:R-:W-:Y:S01]  /*2220*/  ULEA UR14, UR14, UR11, 0xb ;  /* 0x0000000b0e0e7291 */ /* 0x000fe2000f8e583f */
[----:B------:R2:W-:Y:S03]  /*2230*/  STL [R1+0x80], RZ ;  /* 0x000080ff01007387 */ /* 0x0005e60000100800 */
[----:B------:R-:W-:Y:S01]  /*2240*/  UIADD3 UR14, UR14, 0x200, URZ ;  /* 0x000002000e0e7890 */ /* 0x000fe2000fffe03f */
[----:B------:R2:W-:Y:S03]  /*2250*/  STL [R1+0x7c], RZ ;  /* 0x00007cff01007387 */ /* 0x0005e60000100800 */
[----:B------:R-:W-:Y:S01]  /*2260*/  USHF.R.U32.HI UR12, URZ, 0x4, UR14 ;  /* 0x000000043f0c7899 */ /* 0x000fe2000801160e */
[----:B------:R2:W-:Y:S02]  /*2270*/  STL [R1+0x78], RZ ;  /* 0x000078ff01007387 */ /* 0x0005e40000100800 */
[----:B------:R-:W-:Y:S01]  /*2280*/  UMOV UR14, UR5 ;  /* 0x00000005000e7c82 */ /* 0x000fe20008000000 */
[----:B------:R-:W-:Y:S01]  /*2290*/  ULOP3.LUT UR12, UR12, 0x3fff, URZ, 0xc0, !UPT ;  /* 0x00003fff0c0c7892 */ /* 0x000fe2000f8ec03f */
[----:B------:R2:W-:Y:S04]  /*22a0*/  STL [R1+0x74], RZ ;  /* 0x000074ff01007387 */ /* 0x0005e80000100800 */
        /* <DEDUP_REMOVED lines=28> */
[----:B------:R2:W-:Y:S01]  /*2470*/  STL [R1], RZ ;  /* 0x000000ff01007387 */ /* 0x0005e20000100800 */
[----:B------:R-:W-:Y:S05]  /*2480*/  @!P0 BRA `(.L_x_14) ;  /* 0x0000002000e08947 */ /* 0x000fea0003800000 */
[----:B------:R-:W-:-:S06]  /*2490*/  UISETP.NE.AND UP0, UPT, UR24, 0x3, UPT ;  /* 0x000000031800788c */ /* 0x000fcc000bf05270 */
[----:B------:R-:W-:-:S13]  /*24a0*/  PLOP3.LUT P1, PT, PT, PT, UP0, 0x80, 0x0 ;  /* 0x000000000000781c */ /* 0x000fda0003f2f008 */
[----:B------:R-:W-:Y:S05]  /*24b0*/  @!P1 BRA `(.L_x_15) ;  /* 0x0000000000049947 */ /* 0x000fea0003800000 */
[----:B------:R-:W-:Y:S01]  /*24c0*/  BPT.TRAP 0x1 ;  /* 0x000000040000795c */ /* 0x000fe20000300000 */
.L_x_15:
[----:B------:R-:W-:Y:S01]  /*24d0*/  ULEA UR7, UR5, UR11, 0x3 ;  /* 0x0000000b05077291 */ /* 0x000fe2000f8e183f */
[----:B------:R-:W-:-:S05]  /*24e0*/  IMAD.U32 R0, RZ, RZ, UR4 ;  /* 0x00000004ff007e24 */ /* 0x000fca000f8e00ff */
[----:B------:R-:W-:-:S04]  /*24f0*/  SHF.L.U32 R0, R0, 0x1f, RZ ;  /* 0x0000001f00007819 */ /* 0x000fc800000006ff */
[----:B------:R0:W1:Y:S01]  /*2500*/  SYNCS.PHASECHK.TRANS64.TRYWAIT P0, [UR7], R0 ;  /* 0x00000000ff0075a7 */ /* 0x0000620008000147 */
[----:B------:R-:W-:Y:S05]  /*2510*/  @!P1 BRA `(.L_x_16) ;  /* 0x0000000000049947 */ /* 0x000fea0003800000 */
[----:B------:R-:W-:Y:S01]  /*2520*/  BPT.TRAP 0x1 ;  /* 0x000000040000795c */ /* 0x000fe20000300000 */
.L_x_16:
[----:B------:R3:W-:Y:S01]  /*2530*/  STL [R1+0x274], RZ ;  /* 0x000274ff01007387 */ /* 0x0007e20000100800 */
[----:B------:R-:W-:Y:S01]  /*2540*/  UMOV UR6, 0x1 ;  /* 0x0000000100067882 */ /* 0x000fe20000000000 */
[----:B-1----:R-:W-:Y:S05]  /*2550*/  @P0 BRA `(.L_x_17) ;  /* 0x0000000000080947 */ /* 0x002fea0003800000 */
[----:B------:R-:W1:Y:S02]  /*2560*/  SYNCS.PHASECHK.TRANS64.TRYWAIT P0, [UR7], R0 ;  /* 0x00000000ff0075a7 */ /* 0x000e640008000147 */
[----:B-1----:R-:W-:Y:S05]  /*2570*/  @!P0 BRA `(.L_x_18) ;  /* 0x0000017800c88947 */ /* 0x002fea0003800000 */
.L_x_17:
[----:B------:R4:W-:Y:S01]  /*2580*/  STL [R1+0x270], RZ ;  /* 0x000270ff01007387 */ /* 0x0009e20000100800 */
[----:B------:R-:W-:Y:S01]  /*2590*/  UIADD3 UR7, UR11, 0x1b200, URZ ;  /* 0x0001b2000b077890 */ /* 0x000fe2000fffe03f */
[----:B------:R-:W-:Y:S01]  /*25a0*/  WARPGROUP.ARRIVE ;  /* 0x00000000000079c5 */ /* 0x000fe20000000000 */
[----:B------:R-:W-:Y:S01]  /*25b0*/  ULOP3.LUT UR16, UR12, 0x10000, URZ, 0xfc, !UPT ;  /* 0x000100000c107892 */ /* 0x000fe2000f8efc3f */
[----:B------:R4:W-:Y:S01]  /*25c0*/  STL [R1+0x26c], RZ ;  /* 0x00026cff01007387 */ /* 0x0009e20000100800 */
[----:B------:R-:W-:Y:S01]  /*25d0*/  USHF.R.U32.HI UR7, URZ, 0x4, UR7 ;  /* 0x000000043f077899 */ /* 0x000fe20008011607 */
[----:B01----:R-:W-:Y:S01]  /*25e0*/  IMAD.MOV.U32 R0, RZ, RZ, RZ ;  /* 0x000000ffff007224 */ /* 0x003fe200078e00ff */
[----:B------:R-:W-:Y:S01]  /*25f0*/  UIMAD UR16, UR5, 0x180, UR16 ;  /* 0x00000180051078a4 */ /* 0x000fe2000f8e0210 */
[----:B------:R4:W-:Y:S01]  /*2600*/  STL [R1+0x268], RZ ;  /* 0x000268ff01007387 */ /* 0x0009e20000100800 */
[----:B------:R-:W-:Y:S01]  /*2610*/  ULOP3.LUT UR7, UR7, 0x3fff, URZ, 0xc0, !UPT ;  /* 0x00003fff07077892 */ /* 0x000fe2000f8ec03f */
[----:B------:R-:W-:Y:S01]  /*2620*/  CS2R R2, SRZ ;  /* 0x0000000000027805 */ /* 0x000fe2000001ff00 */
[----:B------:R-:W-:Y:S01]  /*2630*/  UMOV UR17, 0xc0000010 ;  /* 0xc000001000117882 */ /* 0x000fe20000000000 */
[----:B------:R4:W-:Y:S01]  /*2640*/  STL [R1+0x264], RZ ;  /* 0x000264ff01007387 */ /* 0x0009e20000100800 */
[----:B------:R-:W-:Y:S01]  /*2650*/  ULOP3.LUT UR7, UR7, 0x10000, URZ, 0xfc, !UPT ;  /* 0x0001000007077892 */ /* 0x000fe2000f8efc3f */
[----:B------:R-:W-:Y:S01]  /*2660*/  CS2R R4, SRZ ;  /* 0x0000000000047805 */ /* 0x000fe2000001ff00 */
[----:B------:R-:W-:Y:S01]  /*2670*/  UMOV UR19, 0xc0000010 ;  /* 0xc000001000137882 */ /* 0x000fe20000000000 */
[----:B------:R4:W-:Y:S01]  /*2680*/  STL [R1+0x260], RZ ;  /* 0x000260ff01007387 */ /* 0x0009e20000100800 */
[----:B------:R-:W-:Y:S01]  /*2690*/  UIMAD UR18, UR5, 0x180, UR7 ;  /* 0x00000180051278a4 */ /* 0x000fe2000f8e0207 */
[----:B------:R-:W-:-:S02]  /*26a0*/  CS2R R6, SRZ ;  /* 0x0000000000067805 */ /* 0x000fc4000001ff00 */
[----:B------:R-:W-:Y:S01]  /*26b0*/  CS2R R8, SRZ ;  /* 0x0000000000087805 */ /* 0x000fe2000001ff00 */
[----:B------:R4:W-:Y:S01]  /*26c0*/  STL [R1+0x25c], RZ ;  /* 0x00025cff01007387 */ /* 0x0009e20000100800 */
[----:B------:R-:W-:Y:S01]  /*26d0*/  ULDC UR7, c[0x0][0x50c] ;  /* 0x0001430000077ab9 */ /* 0x000fe20000000800 */
[----:B------:R-:W-:Y:S01]  /*26e0*/  CS2R R10, SRZ ;  /* 0x00000000000a7805 */ /* 0x000fe2000001ff00 */
[----:B------:R-:W-:Y:S01]  /*26f0*/  UISETP.NE.AND UP0, UPT, UR7, 0x1, UPT ;  /* 0x000000010700788c */ /* 0x000fe2000bf05270 */
[----:B------:R4:W-:Y:S01]  /*2700*/  STL [R1+0x258], RZ ;  /* 0x000258ff01007387 */ /* 0x0009e20000100800 */
[----:B------:R-:W-:Y:S01]  /*2710*/  CS2R R12, SRZ ;  /* 0x00000000000c7805 */ /* 0x000fe2000001ff00 */
[----:B------:R-:W-:Y:S01]  /*2720*/  QGMMA.64x192x32.F32.E4M3.E4M3 R120, gdesc[UR16], RZ, !UPT ;  /* 0x02e00000107879f3 */ /* 0x000fe2000c7008ff */
[----:B------:R-:W-:Y:S01]  /*2730*/  USEL UR7, URZ, 0x1, UP0 ;  /* 0x000000013f077887 */ /* 0x000fe20008000000 */
[----:B------:R4:W-:Y:S01]  /*2740*/  STL [R1+0x254], RZ ;  /* 0x000254ff01007387 */ /* 0x0009e20000100800 */
[----:B------:R-:W-:Y:S01]  /*2750*/  UIADD3 UR16, UR16, 0x100, URZ ;  /* 0x0000010010107890 */ /* 0x000fe2000fffe03f */
[----:B------:R-:W-:Y:S01]  /*2760*/  CS2R R14, SRZ ;  /* 0x00000000000e7805 */ /* 0x000fe2000001ff00 */
[----:B------:R-:W-:Y:S01]  /*2770*/  UMOV UR17, 0xc0000010 ;  /* 0xc000001000117882 */ /* 0x000fe20000000000 */
[----:B------:R4:W-:Y:S01]  /*2780*/  STL [R1+0x250], RZ ;  /* 0x000250ff01007387 */ /* 0x0009e20000100800 */
[----:B------:R-:W-:-:S02]  /*2790*/  ISETP.NE.AND P0, PT, RZ, UR7, PT ;  /* 0x00000007ff007c0c */ /* 0x000fc4000bf05270 */
[----:B------:R-:W-:Y:S02]  /*27a0*/  CS2R R16, SRZ ;  /* 0x0000000000107805 */ /* 0x000fe4000001ff00 */
[----:B------:R-:W-:Y:S01]  /*27b0*/  CS2R R18, SRZ ;  /* 0x0000000000127805 */ /* 0x000fe2000001ff00 */
[----:B------:R4:W-:Y:S01]  /*27c0*/  STL [R1+0x24c], RZ ;  /* 0x00024cff01007387 */ /* 0x0009e20000100800 */
[----:B------:R-:W-:Y:S02]  /*27d0*/  CS2R R20, SRZ ;  /* 0x0000000000147805 */ /* 0x000fe4000001ff00 */
[----:B------:R-:W-:Y:S02]  /*27e0*/  CS2R R22, SRZ ;  /* 0x0000000000167805 */ /* 0x000fe4000001ff00 */
[----:B------:R-:W-:Y:S01]  /*27f0*/  CS2R R216, SRZ ;  /* 0x0000000000d87805 */ /* 0x000fe2000001ff00 */
[----:B------:R4:W-:Y:S01]  /*2800*/  STL [R1+0x248], RZ ;  /* 0x000248ff01007387 */ /* 0x0009e20000100800 */
[----:B------:R-:W-:-:S02]  /*2810*/  CS2R R218, SRZ ;  /* 0x0000000000da7805 */ /* 0x000fc4000001ff00 */
[----:B------:R-:W-:Y:S02]  /*2820*/  CS2R R220, SRZ ;  /* 0x0000000000dc7805 */ /* 0x000fe4000001ff00 */
[----:B------:R-:W-:Y:S01]  /*2830*/  CS2R R222, SRZ ;  /* 0x0000000000de7805 */ /* 0x000fe2000001ff00 */
[----:B------:R4:W-:Y:S01]  /*2840*/  STL [R1+0x244], RZ ;  /* 0x000244ff01007387 */ /* 0x0009e20000100800 */
[----:B------:R-:W-:Y:S01]  /*2850*/  CS2R R224, SRZ ;  /* 0x0000000000e07805 */ /* 0x000fe2000001ff00 */
[----:B------:R-:W-:Y:S01]  /*2860*/  QGMMA.64x192x32.F32.E4M3.E4M3 R24, gdesc[UR16], RZ, !UPT, gsb0 ;  /* 0x02e00000101879f3 */ /* 0x000fe2000c0008ff */
[----:B------:R-:W-:Y:S01]  /*2870*/  IMAD.MOV.U32 R226, RZ, RZ, RZ ;  /* 0x000000ffffe27224 */ /* 0x000fe200078e00ff */
        /* <DEDUP_REMOVED lines=146> */
[----:B------:R-:W-:Y:S02]  /*31a0*/  WARPGROUP.DEPBAR.LE gsb0, 0x0 ;  /* 0x00008000000079c5 */ /* 0x000fe40000010000 */
[----:B------:R-:W-:-:S01]  /*31b0*/  FADD R227, RZ, R154 ;  /* 0x0000009affe37221 */ /* 0x000fc20000000000 */
[----:B------:R-:W-:Y:S01]  /*31c0*/  FADD R226, RZ, R120 ;  /* 0x00000078ffe27221 */ /* 0x000fe20000000000 */
[----:B------:R-:W-:-:S01]  /*31d0*/  FADD R225, RZ, R121 ;  /* 0x00000079ffe17221 */ /* 0x000fc20000000000 */
[----:B------:R-:W-:Y:S01]  /*31e0*/  FADD R224, RZ, R122 ;  /* 0x0000007affe07221 */ /* 0x000fe20000000000 */
[----:B------:R-:W-:-:S01]  /*31f0*/  FADD R223, RZ, R123 ;  /* 0x0000007bffdf7221 */ /* 0x000fc20000000000 */
[----:B------:R0:W-:Y:S01]  /*3200*/  STL [R1], R227 ;  /* 0x000000e301007387 */ /* 0x0001e20000100800 */
[----:B------:R-:W-:-:S01]  /*3210*/  FADD R222, RZ, R124 ;  /* 0x0000007cffde7221 */ /* 0x000fc20000000000 */
[----:B------:R-:W-:Y:S01]  /*3220*/  FADD R221, RZ, R125 ;  /* 0x0000007dffdd7221 */ /* 0x000fe20000000000 */
[----:B------:R-:W-:-:S01]  /*3230*/  FADD R220, RZ, R126 ;  /* 0x0000007effdc7221 */ /* 0x000fc20000000000 */
[----:B------:R-:W-:Y:S01]  /*3240*/  FADD R219, RZ, R127 ;  /* 0x0000007fffdb7221 */ /* 0x000fe20000000000 */
[----:B------:R-:W-:-:S01]  /*3250*/  FADD R218, RZ, R128 ;  /* 0x00000080ffda7221 */ /* 0x000fc20000000000 */
[----:B------:R-:W-:Y:S01]  /*3260*/  FADD R217, RZ, R129 ;  /* 0x00000081ffd97221 */ /* 0x000fe20000000000 */
[----:B------:R-:W-:-:S01]  /*3270*/  FADD R216, RZ, R130 ;  /* 0x00000082ffd87221 */ /* 0x000fc20000000000 */
[----:B------:R-:W-:Y:S01]  /*3280*/  FADD R23, RZ, R131 ;  /* 0x00000083ff177221 */ /* 0x000fe20000000000 */
[----:B------:R-:W-:-:S01]  /*3290*/  FADD R22, RZ, R132 ;  /* 0x00000084ff167221 */ /* 0x000fc20000000000 */
[----:B0-----:R-:W-:Y:S01]  /*32a0*/  FADD R227, RZ, R155 ;  /* 0x0000009bffe37221 */ /* 0x001fe20000000000 */
[----:B------:R-:W-:-:S01]  /*32b0*/  FADD R21, RZ, R133 ;  /* 0x00000085ff157221 */ /* 0x000fc20000000000 */
[----:B------:R-:W-:Y:S01]  /*32c0*/  FADD R20, RZ, R134 ;  /* 0x00000086ff147221 */ /* 0x000fe20000000000 */
[----:B------:R-:W-:-:S01]  /*32d0*/  FADD R19, RZ, R135 ;  /* 0x00000087ff137221 */ /* 0x000fc20000000000 */
[----:B------:R-:W-:Y:S01]  /*32e0*/  FADD R18, RZ, R136 ;  /* 0x00000088ff127221 */ /* 0x000fe20000000000 */
[----:B------:R0:W-:Y:S01]  /*32f0*/  STL [R1+0x4], R227 ;  /* 0x000004e301007387 */ /* 0x0001e20000100800 */
        /* <DEDUP_REMOVED lines=19> */
[----:B------:R-:W-:Y:S01]  /*3430*/  UMOV UR6, URZ ;  /* 0x0000003f00067c82 */ /* 0x000fe20008000000 */
[----:B0-----:R-:W-:-:S05]  /*3440*/  FADD R227, RZ, R157 ;  /* 0x0000009dffe37221 */ /* 0x001fca0000000000 */
[----:B------:R0:W-:Y:S02]  /*3450*/  STL [R1+0xc], R227 ;  /* 0x00000ce301007387 */ /* 0x0001e40000100800 */
        /* <DEDUP_REMOVED lines=308> */
.L_x_19:
[----:B------:R-:W-:-:S04]  /*47a0*/  UIADD3 UR14, UR5, 0x1, URZ ;  /* 0x00000001050e7890 */ /* 0x000fc8000fffe03f */
[----:B------:R-:W-:-:S04]  /*47b0*/  UISETP.NE.AND UP0, UPT, UR14, 0x12, UPT ;  /* 0x000000120e00788c */ /* 0x000fc8000bf05270 */
[----:B------:R-:W-:Y:S02]  /*47c0*/  USEL UR8, URZ, 0x1, UP0 ;  /* 0x000000013f087887 */ /* 0x000fe40008000000 */
[----:B------:R-:W-:Y:S02]  /*47d0*/  USEL UR14, UR14, URZ, UP0 ;  /* 0x0000003f0e0e7287 */ /* 0x000fe40008000000 */
[----:B------:R-:W-:-:S06]  /*47e0*/  ULOP3.LUT UR8, UR4, UR8, URZ, 0x3c, !UPT ;  /* 0x0000000804087292 */ /* 0x000fcc000f8e3c3f */
[----:B0-----:R-:W-:Y:S01]  /*47f0*/  IMAD.U32 R227, RZ, RZ, UR8 ;  /* 0x00000008ffe37e24 */ /* 0x001fe2000f8e00ff */
[----:B------:R-:W-:-:S06]  /*4800*/  UMOV UR8, 0x1 ;  /* 0x0000000100087882 */ /* 0x000fcc0000000000 */
.L_x_14:
[----:B------:R-:W-:-:S04]  /*4810*/  UISETP.LT.AND UP0, UPT, UR9, 0x1, UPT ;  /* 0x000000010900788c */ /* 0x000fc8000bf01270 */
[----:B------:R-:W-:-:S04]  /*4820*/  USEL UR15, UR9, 0x1, UP0 ;  /* 0x00000001090f7887 */ /* 0x000fc80008000000 */
[----:B------:R-:W-:-:S04]  /*4830*/  UIADD3 UR15, UR9, -UR15, URZ ;  /* 0x8000000f090f7290 */ /* 0x000fc8000fffe03f */
[----:B------:R-:W-:-:S06]  /*4840*/  UISETP.GE.AND UP0, UPT, UR15, 0x1, UPT ;  /* 0x000000010f00788c */ /* 0x000fcc000bf06270 */
[----:B------:R-:W-:-:S13]  /*4850*/  PLOP3.LUT P0, PT, PT, PT, UP0, 0x80, 0x0 ;  /* 0x000000000000781c */ /* 0x000fda0003f0f008 */
[----:B------:R-:W-:Y:S05]  /*4860*/  @!P0 BRA `(.L_x_20) ;  /* 0x0000002400808947 */ /* 0x000fea0003800000 */
[----:B------:R-:W-:Y:S01]  /*4870*/  IMAD.U32 R228, RZ, RZ, UR15 ;  /* 0x0000000fffe47e24 */ /* 0x000fe2000f8e00ff */
[----:B------:R-:W-:Y:S01]  /*4880*/  UMOV UR25, UR5 ;  /* 0x0000000500197c82 */ /* 0x000fe20008000000 */
[----:B------:R-:W-:-:S05]  /*4890*/  ULDC UR26, c[0x0][0x50c] ;  /* 0x00014300001a7ab9 */ /* 0x000fca0000000800 */
.L_x_28:
[----:B------:R-:W-:-:S06]  /*48a0*/  UISETP.NE.AND UP0, UPT, UR24, 0x3, UPT ;  /* 0x000000031800788c */ /* 0x000fcc000bf05270 */
[----:B------:R-:W-:-:S13]  /*48b0*/  PLOP3.LUT P1, PT, PT, PT, UP0, 0x80, 0x0 ;  /* 0x000000000000781c */ /* 0x000fda0003f2f008 */
[----:B01----:R-:W-:Y:S05]  /*48c0*/  @!P1 BRA `(.L_x_21) ;  /* 0x0000000000049947 */ /* 0x003fea0003800000 */
[----:B------:R-:W-:Y:S01]  /*48d0*/  BPT.TRAP 0x1 ;  /* 0x000000040000795c */ /* 0x000fe20000300000 */
.L_x_21:
[----:B------:R-:W0:Y:S01]  /*48e0*/  S2UR UR15, SR_CgaCtaId ;  /* 0x00000000000f79c3 */ /* 0x000e220000008800 */
[----:B------:R-:W-:Y:S01]  /*48f0*/  UMOV UR11, 0x400 ;  /* 0x00000400000b7882 */ /* 0x000fe20000000000 */
[----:B------:R-:W-:Y:S01]  /*4900*/  SHF.L.U32 R229, R227, 0x1f, RZ ;  /* 0x0000001fe3e57819 */ /* 0x000fe200000006ff */
[----:B0-----:R-:W-:-:S04]  /*4910*/  ULEA UR11, UR15, UR11, 0x18 ;  /* 0x0000000b0f0b7291 */ /* 0x001fc8000f8ec03f */
[----:B------:R-:W-:-:S09]  /*4920*/  ULEA UR15, UR14, UR11, 0x3 ;  /* 0x0000000b0e0f7291 */ /* 0x000fd2000f8e183f */
[----:B------:R0:W1:Y:S01]  /*4930*/  SYNCS.PHASECHK.TRANS64.TRYWAIT P0, [UR15], R229 ;  /* 0x000000e5ff0075a7 */ /* 0x000062000800014f */
[----:B------:R-:W-:Y:S05]  /*4940*/  @!P1 BRA `(.L_x_22) ;  /* 0x0000000000049947 */ /* 0x000fea0003800000 */
[----:B------:R-:W-:Y:S01]  /*4950*/  BPT.TRAP 0x1 ;  /* 0x000000040000795c */ /* 0x000fe20000300000 */
.L_x_22:
[----:B-1----:R-:W-:Y:S05]  /*4960*/  @P0 BRA `(.L_x_23) ;  /* 0x0000000000080947 */ /* 0x002fea0003800000 */
[----:B------:R-:W1:Y:S02]  /*4970*/  SYNCS.PHASECHK.TRANS64.TRYWAIT P0, [UR15], R229 ;  /* 0x000000e5ff0075a7 */ /* 0x000e64000800014f */
[----:B-1----:R-:W-:Y:S05]  /*4980*/  @!P0 BRA `(.L_x_24) ;  /* 0x0000015400dc8947 */ /* 0x002fea0003800000 */
.L_x_23:
[----:B------:R-:W-:Y:S01]  /*4990*/  UIADD3 UR15, UR11, 0x1b200, URZ ;  /* 0x0001b2000b0f7890 */ /* 0x000fe2000fffe03f */
[----:B------:R-:W-:Y:S01]  /*49a0*/  WARPGROUP.ARRIVE ;  /* 0x00000000000079c5 */ /* 0x000fe20000000000 */
[----:B------:R-:W-:Y:S02]  /*49b0*/  UISETP.NE.AND UP0, UPT, UR7, URZ, UPT ;  /* 0x0000003f0700728c */ /* 0x000fe4000bf05270 */
[----:B------:R-:W-:Y:S02]  /*49c0*/  USHF.R.U32.HI UR15, URZ, 0x4, UR15 ;  /* 0x000000043f0f7899 */ /* 0x000fe4000801160f */
[----:B------:R-:W-:Y:S02]  /*49d0*/  USEL UR8, UR8, URZ, !UP0 ;  /* 0x0000003f08087287 */ /* 0x000fe4000c000000 */
[----:B------:R-:W-:Y:S02]  /*49e0*/  ULOP3.LUT UR15, UR15, 0x3fff, URZ, 0xc0, !UPT ;  /* 0x00003fff0f0f7892 */ /* 0x000fe4000f8ec03f */
[----:B------:R-:W-:-:S02]  /*49f0*/  ULOP3.LUT UR16, UR12, 0x10000, URZ, 0xfc, !UPT ;  /* 0x000100000c107892 */ /* 0x000fc4000f8efc3f */
[----:B------:R-:W-:Y:S02]  /*4a00*/  ULOP3.LUT UR15, UR15, 0x10000, URZ, 0xfc, !UPT ;  /* 0x000100000f0f7892 */ /* 0x000fe4000f8efc3f */
[----:B------:R-:W-:Y:S02]  /*4a10*/  UISETP.NE.U32.AND UP0, UPT, UR8, URZ, UPT ;  /* 0x0000003f0800728c */ /* 0x000fe4000bf05070 */
[----:B------:R-:W-:Y:S02]  /*4a20*/  UIMAD UR16, UR14, 0x180, UR16 ;  /* 0x000001800e1078a4 */ /* 0x000fe4000f8e0210 */
[----:B------:R-:W-:Y:S01]  /*4a30*/  UIMAD UR18, UR14, 0x180, UR15 ;  /* 0x000001800e1278a4 */ /* 0x000fe2000f8e020f */
[----:B------:R-:W-:Y:S01]  /*4a40*/  UMOV UR17, 0xc0000010 ;  /* 0xc000001000117882 */ /* 0x000fe20000000000 */
[----:B------:R-:W-:Y:S01]  /*4a50*/  UMOV UR19, 0xc0000010 ;  /* 0xc000001000137882 */ /* 0x000fe20000000000 */
[----:B------:R-:W-:-:S06]  /*4a60*/  UIADD3 UR6, UR6, 0x1, URZ ;  /* 0x0000000106067890 */ /* 0x000fcc000fffe03f */
[----:B------:R-:W-:Y:S01]  /*4a70*/  QGMMA.64x192x32.F32.E4M3.E4M3 R120, gdesc[UR16], R120, UP0 ;  /* 0x02e00000107879f3 */ /* 0x000fe2000bf00878 */
[----:B------:R-:W-:Y:S01]  /*4a80*/  UIADD3 UR16, UR16, 0x100, URZ ;  /* 0x0000010010107890 */ /* 0x000fe2000fffe03f */
[----:B------:R-:W-:-:S15]  /*4a90*/  UMOV UR17, 0xc0000010 ;  /* 0xc000001000117882 */ /* 0x000fde0000000000 */
[----:B------:R-:W-:-:S03]  /*4aa0*/  NOP ;  /* 0x0000000000007918 */ /* 0x000fc60000000000 */
[----:B------:R-:W-:Y:S01]  /*4ab0*/  QGMMA.64x192x32.F32.E4M3.E4M3 R24, gdesc[UR16], R24, UP0, gsb0 ;  /* 0x02e00000101879f3 */ /* 0x000fe2000b800818 */
[----:B------:R-:W-:-:S04]  /*4ac0*/  UISETP.NE.AND UP0, UPT, UR6, UR26, UPT ;  /* 0x0000001a0600728c */ /* 0x000fc8000bf05270 */
[----:B------:R-:W-:-:S06]  /*4ad0*/  USEL UR7, URZ, 0x1, UP0 ;  /* 0x000000013f077887 */ /* 0x000fcc0008000000 */
[----:B------:R-:W-:Y:S01]  /*4ae0*/  ISETP.NE.AND P0, PT, RZ, UR7, PT ;  /* 0x00000007ff007c0c */ /* 0x000fe2000bf05270 */
[----:B------:R-:W-:-:S12]  /*4af0*/  WARPGROUP.DEPBAR.LE gsb0, 0x1 ;  /* 0x00008000000079c5 */ /* 0x000fd80000010100 */
[----:B------:R-:W-:Y:S05]  /*4b00*/  @!P0 BRA `(.L_x_25) ;  /* 0x0000002000808947 */ /* 0x000fea0003800000 */
[----:B------:R-:W-:Y:S02]  /*4b10*/  WARPGROUP.DEPBAR.LE gsb0, 0x0 ;  /* 0x00008000000079c5 */ /* 0x000fe40000010000 */
[----:B------:R-:W-:-:S01]  /*4b20*/  FADD R226, R120, R226 ;  /* 0x000000e278e27221 */ /* 0x000fc20000000000 */
[----:B------:R-:W-:Y:S01]  /*4b30*/  FADD R225, R121, R225 ;  /* 0x000000e179e17221 */ /* 0x000fe20000000000 */
[----:B------:R1:W-:Y:S01]  /*4b40*/  STL [R1+0x288], R227 ;  /* 0x000288e301007387 */ /* 0x0003e20000100800 */
[----:B------:R-:W-:-:S01]  /*4b50*/  FADD R224, R122, R224 ;  /* 0x000000e07ae07221 */ /* 0x000fc20000000000 */
[----:B------:R-:W-:Y:S02]  /*4b60*/  FADD R223, R123, R223 ;  /* 0x000000df7bdf7221 */ /* 0x000fe40000000000 */
[----:B-1----:R-:W2:Y:S04]  /*4b70*/  LDL.LU R227, [R1+0x10] ;  /* 0x0000100001e37983 */ /* 0x002ea80000300800 */
[----:B------:R1:W-:Y:S04]  /*4b80*/  STL [R1+0x28c], R226 ;  /* 0x00028ce201007387 */ /* 0x0003e80000100800 */
[----:B-1----:R-:W3:Y:S04]  /*4b90*/  LDL.LU R226, [R1+0xc] ;  /* 0x00000c0001e27983 */ /* 0x002ee80000300800 */
[----:B------:R1:W-:Y:S04]  /*4ba0*/  STL [R1+0x290], R225 ;  /* 0x000290e101007387 */ /* 0x0003e80000100800 */
[----:B-1----:R-:W4:Y:S04]  /*4bb0*/  LDL.LU R225, [R1+0x8] ;  /* 0x0000080001e17983 */ /* 0x002f280000300800 */
[----:B------:R1:W-:Y:S04]  /*4bc0*/  STL [R1+0x294], R224 ;  /* 0x000294e001007387 */ /* 0x0003e80000100800 */
[----:B-1----:R-:W4:Y:S04]  /*4bd0*/  LDL.LU R224, [R1+0x4] ;  /* 0x0000040001e07983 */ /* 0x002f280000300800 */
[----:B------:R1:W-:Y:S04]  /*4be0*/  STL [R1+0x298], R223 ;  /* 0x000298df01007387 */ /* 0x0003e80000100800 */
[----:B-1----:R-:W4:Y:S01]  /*4bf0*/  LDL.LU R223, [R1] ;  /* 0x0000000001df7983 */ /* 0x002f220000300800 */
[----:B------:R-:W-:-:S01]  /*4c00*/  FADD R222, R124, R222 ;  /* 0x000000de7cde7221 */ /* 0x000fc20000000000 */
[----:B------:R-:W-:Y:S01]  /*4c10*/  FADD R221, R125, R221 ;  /* 0x000000dd7ddd7221 */ /* 0x000fe20000000000 */
[----:B------:R-:W-:-:S01]  /*4c20*/  FADD R220, R126, R220 ;  /* 0x000000dc7edc7221 */ /* 0x000fc20000000000 */
[----:B------:R-:W-:Y:S01]  /*4c30*/  FADD R219, R127, R219 ;  /* 0x000000db7fdb7221 */ /* 0x000fe20000000000 */
[----:B------:R-:W-:-:S01]  /*4c40*/  FADD R218, R128, R218 ;  /* 0x000000da80da7221 */ /* 0x000fc20000000000 */
[----:B------:R-:W-:Y:S01]  /*4c50*/  STL [R1+0x29c], R222 ;  /* 0x00029cde01007387 */ /* 0x000fe20000100800 */
        /* <DEDUP_REMOVED lines=32> */
[----:B-----5:R-:W-:-:S03]  /*4e60*/  FADD R0, R153, R0 ;  /* 0x0000000099007221 */ /* 0x020fc60000000000 */
[----:B------:R-:W-:Y:S04]  /*4e70*/  STL [R1+0x2c0], R21 ;  /* 0x0002c01501007387 */ /* 0x000fe80000100800 */
[----:B------:R-:W-:Y:S04]  /*4e80*/  STL [R1+0x2c4], R20 ;  /* 0x0002c41401007387 */ /* 0x000fe80000100800 */
[----:B------:R-:W-:Y:S01]  /*4e90*/  STL [R1+0x2c8], R19 ;  /* 0x0002c81301007387 */ /* 0x000fe20000100800 */
[----:B--2---:R-:W-:-:S01]  /*4ea0*/  FADD R227, R158, R227 ;  /* 0x000000e39ee37221 */ /* 0x004fc20000000000 */
[----:B---3--:R-:W-:Y:S01]  /*4eb0*/  FADD R226, R157, R226 ;  /* 0x000000e29de27221 */ /* 0x008fe20000000000 */
[----:B----4-:R-:W-:-:S01]  /*4ec0*/  FADD R225, R156, R225 ;  /* 0x000000e19ce17221 */ /* 0x010fc20000000000 */
[----:B------:R-:W-:Y:S01]  /*4ed0*/  FADD R224, R155, R224 ;  /* 0x000000e09be07221 */ /* 0x000fe20000000000 */
[----:B------:R-:W-:-:S05]  /*4ee0*/  FADD R223, R154, R223 ;  /* 0x000000df9adf7221 */ /* 0x000fca0000000000 */
[----:B------:R-:W-:Y:S04]  /*4ef0*/  STL [R1], R223 ;  /* 0x000000df01007387 */ /* 0x000fe80000100800 */
[----:B------:R-:W-:Y:S04]  /*4f00*/  STL [R1+0x4], R224 ;  /* 0x000004e001007387 */ /* 0x000fe80000100800 */
[----:B------:R1:W-:Y:S04]  /*4f10*/  STL [R1+0x10], R227 ;  /* 0x000010e301007387 */ /* 0x0003e80000100800 */
[----:B------:R-:W-:Y:S04]  /*4f20*/  STL [R1+0x8], R225 ;  /* 0x000008e101007387 */ /* 0x000fe80000100800 */
[----:B-1----:R-:W2:Y:S04]  /*4f30*/  LDL.LU R227, [R1+0x14] ;  /* 0x0000140001e37983 */ /* 0x002ea80000300800 */
[----:B------:R1:W-:Y:S04]  /*4f40*/  STL [R1+0xc], R226 ;  /* 0x00000ce201007387 */ /* 0x0003e80000100800 */
[----:B-1----:R-:W3:Y:S04]  /*4f50*/  LDL.LU R226, [R1+0x18] ;  /* 0x0000180001e27983 */ /* 0x002ee80000300800 */
[----:B------:R-:W4:Y:S04]  /*4f60*/  LDL.LU R225, [R1+0x1c] ;  /* 0x00001c0001e17983 */ /* 0x000f280000300800 */
        /* <DEDUP_REMOVED lines=13> */
[----:B------:R-:W4:Y:S01]  /*5040*/  LDL.LU R19, [R1+0x54] ;  /* 0x0000540001137983 */ /* 0x000f220000300800 */
[----:B--2---:R-:W-:-:S05]  /*5050*/  FADD R227, R159, R227 ;  /* 0x000000e39fe37221 */ /* 0x004fca0000000000 */
[----:B------:R1:W-:Y:S01]  /*5060*/  STL [R1+0x14], R227 ;  /* 0x000014e301007387 */ /* 0x0003e20000100800 */
[----:B---3--:R-:W-:-:S01]  /*5070*/  FADD R226, R160, R226 ;  /* 0x000000e2a0e27221 */ /* 0x008fc20000000000 */
[----:B----4-:R-:W-:-:S04]  /*5080*/  FADD R225, R161, R225 ;  /* 0x000000e1a1e17221 */ /* 0x010fc80000000000 */
[----:B------:R2:W-:Y:S01]  /*5090*/  STL [R1+0x18], R226 ;  /* 0x000018e201007387 */ /* 0x0005e20000100800 */
[----:B------:R-:W-:-:S03]  /*50a0*/  FADD R224, R162, R224 ;  /* 0x000000e0a2e07221 */ /* 0x000fc60000000000 */
        /* <DEDUP_REMOVED lines=24> */
[----:B-1----:R-:W4:Y:S01]  /*5230*/  LDL.LU R227, [R1+0x58] ;  /* 0x0000580001e37983 */ /* 0x002f220000300800 */
[----:B------:R-:W-:-:S03]  /*5240*/  FADD R19, R175, R19 ;  /* 0x00000013af137221 */ /* 0x000fc60000000000 */
[----:B------:R1:W-:Y:S04]  /*5250*/  STL [R1+0x4c], R21 ;  /* 0x00004c1501007387 */ /* 0x0003e80000100800 */
[----:B--2---:R-:W2:Y:S04]  /*5260*/  LDL.LU R226, [R1+0x5c] ;  /* 0x00005c0001e27983 */ /* 0x004ea80000300800 */
[----:B------:R1:W-:Y:S04]  /*5270*/  STL [R1+0x50], R20 ;  /* 0x0000501401007387 */ /* 0x0003e80000100800 */
[----:B---3--:R-:W3:Y:S04]  /*5280*/  LDL.LU R225, [R1+0x60] ;  /* 0x0000600001e17983 */ /* 0x008ee80000300800 */
[----:B------:R1:W-:Y:S04]  /*5290*/  STL [R1+0x54], R19 ;  /* 0x0000541301007387 */ /* 0x0003e80000100800 */
[----:B----4-:R-:W4:Y:S04]  /*52a0*/  LDL.LU R224, [R1+0x64] ;  /* 0x0000640001e07983 */ /* 0x010f280000300800 */
[----:B0-----:R-:W4:Y:S04]  /*52b0*/  LDL.LU R223, [R1+0x68] ;  /* 0x0000680001df7983 */ /* 0x001f280000300800 */
        /* <DEDUP_REMOVED lines=9> */
[----:B-1----:R-:W4:Y:S04]  /*5350*/  LDL.LU R21, [R1+0x90] ;  /* 0x0000900001157983 */ /* 0x002f280000300800 */
[----:B------:R-:W4:Y:S04]  /*5360*/  LDL.LU R20, [R1+0x94] ;  /* 0x0000940001147983 */ /* 0x000f280000300800 */
[----:B------:R-:W4:Y:S01]  /*5370*/  LDL.LU R19, [R1+0x98] ;  /* 0x0000980001137983 */ /* 0x000f220000300800 */
[----:B------:R-:W-:-:S01]  /*5380*/  FADD R227, R176, R227 ;  /* 0x000000e3b0e37221 */ /* 0x000fc20000000000 */
[----:B--2---:R-:W-:-:S04]  /*5390*/  FADD R226, R177, R226 ;  /* 0x000000e2b1e27221 */ /* 0x004fc80000000000 */
[----:B------:R0:W-:Y:S01]  /*53a0*/  STL [R1+0x58], R227 ;  /* 0x000058e301007387 */ /* 0x0001e20000100800 */
[----:B---3--:R-:W-:-:S03]  /*53b0*/  FADD R225, R178, R225 ;  /* 0x000000e1b2e17221 */ /* 0x008fc60000000000 */
[----:B------:R1:W-:Y:S01]  /*53c0*/  STL [R1+0x5c], R226 ;  /* 0x00005ce201007387 */ /* 0x0003e20000100800 */
[----:B----4-:R-:W-:-:S03]  /*53d0*/  FADD R224, R179, R224 ;  /* 0x000000e0b3e07221 */ /* 0x010fc60000000000 */
        /* <DEDUP_REMOVED lines=24> */
[----:B0-----:R-:W4:Y:S01]  /*5560*/  LDL.LU R227, [R1+0x9c] ;  /* 0x00009c0001e37983 */ /* 0x001f220000300800 */
[----:B------:R-:W-:-:S03]  /*5570*/  FADD R19, R192, R19 ;  /* 0x00000013c0137221 */ /* 0x000fc60000000000 */
[----:B------:R0:W-:Y:S04]  /*5580*/  STL [R1+0x90], R21 ;  /* 0x0000901501007387 */ /* 0x0001e80000100800 */
[----:B-1----:R-:W4:Y:S04]  /*5590*/  LDL.LU R226, [R1+0xa0] ;  /* 0x0000a00001e27983 */ /* 0x002f280000300800 */
[----:B------:R1:W-:Y:S04]  /*55a0*/  STL [R1+0x94], R20 ;  /* 0x0000941401007387 */ /* 0x0003e80000100800 */
[----:B--2---:R-:W2:Y:S04]  /*55b0*/  LDL.LU R225, [R1+0xa4] ;  /* 0x0000a40001e17983 */ /* 0x004ea80000300800 */
[----:B------:R1:W-:Y:S04]  /*55c0*/  STL [R1+0x98], R19 ;  /* 0x0000981301007387 */ /* 0x0003e80000100800 */
[----:B---3--:R-:W3:Y:S04]  /*55d0*/  LDL.LU R224, [R1+0xa8] ;  /* 0x0000a80001e07983 */ /* 0x008ee80000300800 */
[----:B----4-:R-:W4:Y:S04]  /*55e0*/  LDL.LU R223, [R1+0xac] ;  /* 0x0000ac0001df7983 */ /* 0x010f280000300800 */
        /* <DEDUP_REMOVED lines=9> */
[----:B0-----:R-:W4:Y:S04]  /*5680*/  LDL.LU R21, [R1+0xd4] ;  /* 0x0000d40001157983 */ /* 0x001f280000300800 */
[----:B-1----:R-:W4:Y:S04]  /*5690*/  LDL.LU R20, [R1+0xd8] ;  /* 0x0000d80001147983 */ /* 0x002f280000300800 */
[----:B------:R-:W4:Y:S01]  /*56a0*/  LDL.LU R19, [R1+0xdc] ;  /* 0x0000dc0001137983 */ /* 0x000f220000300800 */
[----:B------:R-:W-:-:S01]  /*56b0*/  FADD R227, R193, R227 ;  /* 0x000000e3c1e37221 */ /* 0x000fc20000000000 */
[----:B------:R-:W-:-:S04]  /*56c0*/  FADD R226, R194, R226 ;  /* 0x000000e2c2e27221 */ /* 0x000fc80000000000 */
[----:B------:R0:W-:Y:S01]  /*56d0*/  STL [R1+0x9c], R227 ;  /* 0x00009ce301007387 */ /* 0x0001e20000100800 */
[----:B--2---:R-:W-:-:S03]  /*56e0*/  FADD R225, R195, R225 ;  /* 0x000000e1c3e17221 */ /* 0x004fc60000000000 */
        /* <DEDUP_REMOVED lines=253> */
[----:B------:R-:W-:Y:S01]  /*66c0*/  STL [R1+0x1f0], R227 ;  /* 0x0001f0e301007387 */ /* 0x000fe20000100800 */
[----:B--2---:R-:W-:-:S03]  /*66d0*/  FADD R225, R88, R225 ;  /* 0x000000e158e17221 */ /* 0x004fc60000000000 */
[----:B------:R-:W-:Y:S01]  /*66e0*/  STL [R1+0x1f4], R226 ;  /* 0x0001f4e201007387 */ /* 0x000fe20000100800 */
[----:B---3--:R-:W-:-:S03]  /*66f0*/  FADD R224, R89, R224 ;  /* 0x000000e059e07221 */ /* 0x008fc60000000000 */
[----:B------:R-:W-:Y:S01]  /*6700*/  STL [R1+0x1f8], R225 ;  /* 0x0001f8e101007387 */ /* 0x000fe20000100800 */
[----:B----4-:R-:W-:-:S03]  /*6710*/  FADD R223, R90, R223 ;  /* 0x000000df5adf7221 */ /* 0x010fc60000000000 */
[----:B------:R-:W-:Y:S01]  /*6720*/  STL [R1+0x1fc], R224 ;  /* 0x0001fce001007387 */ /* 0x000fe20000100800 */
[----:B------:R-:W-:-:S03]  /*6730*/  FADD R222, R91, R222 ;  /* 0x000000de5bde7221 */ /* 0x000fc60000000000 */
        /* <DEDUP_REMOVED lines=19> */
[----:B------:R-:W-:-:S01]  /*6870*/  FADD R20, R101, R20 ;  /* 0x0000001465147221 */ /* 0x000fc20000000000 */
[----:B------:R-:W-:-:S05]  /*6880*/  FADD R19, R102, R19 ;  /* 0x0000001366137221 */ /* 0x000fca0000000000 */
[----:B------:R0:W-:Y:S04]  /*6890*/  STL [R1+0x230], R19 ;  /* 0x0002301301007387 */ /* 0x0001e80000100800 */
[----:B------:R-:W-:Y:S04]  /*68a0*/  STL [R1+0x228], R21 ;  /* 0x0002281501007387 */ /* 0x000fe80000100800 */
[----:B0-----:R-:W2:Y:S04]  /*68b0*/  LDL.LU R19, [R1+0x234] ;  /* 0x0002340001137983 */ /* 0x001ea80000300800 */
[----:B------:R0:W-:Y:S04]  /*68c0*/  STL [R1+0x22c], R20 ;  /* 0x00022c1401007387 */ /* 0x0001e80000100800 */
[----:B0-----:R-:W3:Y:S04]  /*68d0*/  LDL.LU R20, [R1+0x238] ;  /* 0x0002380001147983 */ /* 0x001ee80000300800 */
        /* <DEDUP_REMOVED lines=17> */
[----:B---3--:R-:W-:-:S03]  /*69f0*/  FADD R20, R104, R20 ;  /* 0x0000001468147221 */ /* 0x008fc60000000000 */
[----:B0-----:R1:W5:Y:S01]  /*6a00*/  LDL.LU R19, [R1+0x2c8] ;  /* 0x0002c80001137983 */ /* 0x0013620000300800 */
[----:B----4-:R-:W-:-:S03]  /*6a10*/  FADD R21, R105, R21 ;  /* 0x0000001569157221 */ /* 0x010fc60000000000 */
[----:B------:R0:W-:Y:S01]  /*6a20*/  STL [R1+0x238], R20 ;  /* 0x0002381401007387 */ /* 0x0001e20000100800 */
[----:B------:R-:W-:-:S01]  /*6a30*/  FADD R22, R106, R22 ;  /* 0x000000166a167221 */ /* 0x000fc20000000000 */
[----:B------:R-:W-:Y:S02]  /*6a40*/  FADD R23, R107, R23 ;  /* 0x000000176b177221 */ /* 0x000fe40000000000 */
[----:B0-----:R1:W5:Y:S01]  /*6a50*/  LDL.LU R20, [R1+0x2c4] ;  /* 0x0002c40001147983 */ /* 0x0013620000300800 */
[----:B------:R-:W-:-:S03]  /*6a60*/  FADD R216, R108, R216 ;  /* 0x000000d86cd87221 */ /* 0x000fc60000000000 */
[----:B------:R0:W-:Y:S01]  /*6a70*/  STL [R1+0x23c], R21 ;  /* 0x00023c1501007387 */ /* 0x0001e20000100800 */
[----:B------:R-:W-:-:S01]  /*6a80*/  FADD R217, R109, R217 ;  /* 0x000000d96dd97221 */ /* 0x000fc20000000000 */
[----:B------:R-:W-:Y:S02]  /*6a90*/  FADD R218, R110, R218 ;  /* 0x000000da6eda7221 */ /* 0x000fe40000000000 */
[----:B0-----:R1:W5:Y:S04]  /*6aa0*/  LDL.LU R21, [R1+0x2c0] ;  /* 0x0002c00001157983 */ /* 0x0013680000300800 */
[----:B------:R0:W-:Y:S01]  /*6ab0*/  STL [R1+0x240], R22 ;  /* 0x0002401601007387 */ /* 0x0001e20000100800 */
[----:B------:R-:W-:-:S01]  /*6ac0*/  FADD R219, R111, R219 ;  /* 0x000000db6fdb7221 */ /* 0x000fc20000000000 */
[----:B------:R-:W-:-:S02]  /*6ad0*/  FADD R220, R112, R220 ;  /* 0x000000dc70dc7221 */ /* 0x000fc40000000000 */
[----:B0-----:R1:W5:Y:S04]  /*6ae0*/  LDL.LU R22, [R1+0x2bc] ;  /* 0x0002bc0001167983 */ /* 0x0013680000300800 */
[----:B------:R0:W-:Y:S01]  /*6af0*/  STL [R1+0x244], R23 ;  /* 0x0002441701007387 */ /* 0x0001e20000100800 */
[----:B------:R-:W-:-:S01]  /*6b00*/  FADD R221, R113, R221 ;  /* 0x000000dd71dd7221 */ /* 0x000fc20000000000 */
[----:B------:R-:W-:Y:S02]  /*6b10*/  FADD R222, R114, R222 ;  /* 0x000000de72de7221 */ /* 0x000fe40000000000 */
[----:B0-----:R1:W5:Y:S04]  /*6b20*/  LDL.LU R23, [R1+0x2b8] ;  /* 0x0002b80001177983 */ /* 0x0013680000300800 */
[----:B------:R0:W-:Y:S01]  /*6b30*/  STL [R1+0x248], R216 ;  /* 0x000248d801007387 */ /* 0x0001e20000100800 */
[----:B------:R-:W-:-:S03]  /*6b40*/  FADD R223, R115, R223 ;  /* 0x000000df73df7221 */ /* 0x000fc60000000000 */
        /* <DEDUP_REMOVED lines=13> */
[----:B------:R0:W-:Y:S04]  /*6c20*/  STL [R1+0x25c], R221 ;  /* 0x00025cdd01007387 */ /* 0x0001e80000100800 */
        /* <DEDUP_REMOVED lines=12> */
[----:B0-----:R1:W5:Y:S01]  /*6cf0*/  LDL.LU R227, [R1+0x288] ;  /* 0x0002880001e37983 */ /* 0x0013620000300800 */
[----:B------:R-:W-:-:S05]  /*6d00*/  UMOV UR6, URZ ;  /* 0x0000003f00067c82 */ /* 0x000fca0008000000 */
.L_x_25:
[----:B------:R-:W-:Y:S05]  /*6d10*/  @!P1 BRA `(.L_x_26) ;  /* 0x0000000000049947 */ /* 0x000fea0003800000 */
[----:B------:R-:W-:Y:S01]  /*6d20*/  BPT.TRAP 0x1 ;  /* 0x000000040000795c */ /* 0x000fe20000300000 */
.L_x_26:
[----:B------:R-:W-:Y:S02]  /*6d30*/  UISETP.GT.U32.AND UP0, UPT, UR13, 0x1, UPT ;  /* 0x000000010d00788c */ /* 0x000fe4000bf04070 */
[----:B------:R-:W-:-:S04]  /*6d40*/  ULEA UR8, UR25, UR11, 0x3 ;  /* 0x0000000b19087291 */ /* 0x000fc8000f8e183f */
[----:B------:R-:W-:Y:S01]  /*6d50*/  UIADD3 UR8, UR8, 0x90, URZ ;  /* 0x0000009008087890 */ /* 0x000fe2000fffe03f */
[----:B------:R-:W-:-:S03]  /*6d60*/  PLOP3.LUT P0, PT, PT, PT, UP0, 0x80, 0x0 ;  /* 0x000000000000781c */ /* 0x000fc60003f0f008 */
[----:B------:R-:W-:-:S09]  /*6d70*/  UPRMT UR8, URZ, 0x654, UR8 ;  /* 0x000006543f087896 */ /* 0x000fd20008000008 */
[----:B------:R-:W-:Y:S01]  /*6d80*/  SYNCS.ARRIVE.TRANS64.RED.A1T0 RZ, [UR8], RZ ;  /* 0x000000ffffff79a7 */ /* 0x000fe20008100408 */
[----:B------:R-:W-:Y:S05]  /*6d90*/  @P0 BRA `(.L_x_27) ;  /* 0x0000000000040947 */ /* 0x000fea0003800000 */
[----:B------:R-:W-:Y:S01]  /*6da0*/  BPT.TRAP 0x1 ;  /* 0x000000040000795c */ /* 0x000fe20000300000 */
.L_x_27:
[----:B------:R-:W-:Y:S01]  /*6db0*/  UIADD3 UR14, UR14, 0x1, URZ ;  /* 0x000000010e0e7890 */ /* 0x000fe2000fffe03f */
[C---:B------:R-:W-:Y:S01]  /*6dc0*/  ISETP.GT.AND P0, PT, R228.reuse, 0x1, PT ;  /* 0x00000001e400780c */ /* 0x040fe20003f04270 */
[----:B------:R-:W-:Y:S01]  /*6dd0*/  UIADD3 UR25, UR25, 0x1, URZ ;  /* 0x0000000119197890 */ /* 0x000fe2000fffe03f */
[----:B------:R-:W-:Y:S01]  /*6de0*/  VIADD R228, R228, 0xffffffff ;  /* 0xffffffffe4e47836 */ /* 0x000fe20000000000 */
[----:B------:R-:W-:Y:S02]  /*6df0*/  UISETP.NE.AND UP0, UPT, UR14, 0x12, UPT ;  /* 0x000000120e00788c */ /* 0x000fe4000bf05270 */
[----:B------:R-:W-:Y:S02]  /*6e00*/  UISETP.NE.AND UP1, UPT, UR25, 0x12, UPT ;  /* 0x000000121900788c */ /* 0x000fe4000bf25270 */
[----:B------:R-:W-:Y:S02]  /*6e10*/  USEL UR8, URZ, 0x1, UP0 ;  /* 0x000000013f087887 */ /* 0x000fe40008000000 */
[----:B------:R-:W-:-:S02]  /*6e20*/  USEL UR14, UR14, URZ, UP0 ;  /* 0x0000003f0e0e7287 */ /* 0x000fc40008000000 */
[----:B------:R-:W-:Y:S02]  /*6e30*/  USEL UR25, UR25, URZ, UP1 ;  /* 0x0000003f19197287 */ /* 0x000fe40008800000 */
[----:B-----5:R-:W-:Y:S01]  /*6e40*/  LOP3.LUT R227, R227, UR8, RZ, 0x3c, !PT ;  /* 0x00000008e3e37c12 */ /* 0x020fe2000f8e3cff */
[----:B------:R-:W-:Y:S01]  /*6e50*/  UMOV UR8, 0x1 ;  /* 0x0000000100087882 */ /* 0x000fe20000000000 */
[----:B------:R-:W-:Y:S08]  /*6e60*/  @P0 BRA `(.L_x_28) ;  /* 0xffffffd8008c0947 */ /* 0x000ff0000383ffff */
.L_x_20:
[----:B------:R-:W-:-:S04]  /*6e70*/  UISETP.NE.AND UP0, UPT, UR6, URZ, UPT ;  /* 0x0000003f0600728c */ /* 0x000fc8000bf05270 */
[----:B------:R-:W-:-:S06]  /*6e80*/  USEL UR6, URZ, 0x1, !UP0 ;  /* 0x000000013f067887 */ /* 0x000fcc000c000000 */
[----:B------:R-:W-:-:S13]  /*6e90*/  ISETP.NE.AND P0, PT, RZ, UR6, PT ;  /* 0x00000006ff007c0c */ /* 0x000fda000bf05270 */
[----:B------:R-:W-:Y:S05]  /*6ea0*/  @!P0 BRA `(.L_x_29) ;  /* 0x0000002000e48947 */ /* 0x000fea0003800000 */
[----:B------:R-:W-:Y:S02]  /*6eb0*/  WARPGROUP.DEPBAR.LE gsb0, 0x0 ;  /* 0x00008000000079c5 */ /* 0x000fe40000010000 */
[----:B------:R-:W-:Y:S01]  /*6ec0*/  FADD R226, R120, R226 ;  /* 0x000000e278e27221 */ /* 0x000fe20000000000 */
[----:B------:R-:W-:Y:S01]  /*6ed0*/  FADD R225, R121, R225 ;  /* 0x000000e179e17221 */ /* 0x000fe20000000000 */
[----:B------:R-:W2:Y:S04]  /*6ee0*/  LDL.LU R227, [R1+0x8] ;  /* 0x0000080001e37983 */ /* 0x000ea80000300800 */
[----:B------:R0:W-:Y:S04]  /*6ef0*/  STL [R1+0x288], R226 ;  /* 0x000288e201007387 */ /* 0x0001e80000100800 */
[----:B0-----:R-:W3:Y:S04]  /*6f00*/  LDL.LU R226, [R1+0x4] ;  /* 0x0000040001e27983 */ /* 0x001ee80000300800 */
[----:B------:R0:W-:Y:S04]  /*6f10*/  STL [R1+0x28c], R225 ;  /* 0x00028ce101007387 */ /* 0x0001e80000100800 */
[----:B0-----:R-:W4:Y:S01]  /*6f20*/  LDL.LU R225, [R1] ;  /* 0x0000000001e17983 */ /* 0x001f220000300800 */
[----:B------:R-:W-:Y:S01]  /*6f30*/  FADD R224, R122, R224 ;  /* 0x000000e07ae07221 */ /* 0x000fe20000000000 */
[----:B------:R-:W-:Y:S01]  /*6f40*/  FADD R223, R123, R223 ;  /* 0x000000df7bdf7221 */ /* 0x000fe20000000000 */
[----:B------:R-:W-:Y:S01]  /*6f50*/  FADD R222, R124, R222 ;  /* 0x000000de7cde7221 */ /* 0x000fe20000000000 */
[----:B------:R-:W-:Y:S01]  /*6f60*/  FADD R221, R125, R221 ;  /* 0x000000dd7ddd7221 */ /* 0x000fe20000000000 */
[----:B------:R-:W-:Y:S01]  /*6f70*/  FADD R220, R126, R220 ;  /* 0x000000dc7edc7221 */ /* 0x000fe20000000000 */
[----:B------:R-:W-:Y:S01]  /*6f80*/  STL [R1+0x290], R224 ;  /* 0x000290e001007387 */ /* 0x000fe20000100800 */
        /* <DEDUP_REMOVED lines=35> */
[----:B------:R-:W-:Y:S04]  /*71c0*/  STL [R1+0x2b4], R23 ;  /* 0x0002b41701007387 */ /* 0x000fe80000100800 */
        /* <DEDUP_REMOVED lines=17> */
[----:B------:R0:W-:Y:S04]  /*72e0*/  STL [R1+0x2fc], R5 ;  /* 0x0002fc0501007387 */ /* 0x0001e80000100800 */
[----:B0-----:R-:W4:Y:S01]  /*72f0*/  LDL.LU R5, [R1+0xc] ;  /* 0x00000c0001057983 */ /* 0x001f220000300800 */
[----:B--2---:R-:W-:Y:S01]  /*7300*/  FADD R227, R156, R227 ;  /* 0x000000e39ce37221 */ /* 0x004fe20000000000 */
[----:B---3--:R-:W-:Y:S01]  /*7310*/  FADD R226, R155, R226 ;  /* 0x000000e29be27221 */ /* 0x008fe20000000000 */
[----:B----4-:R-:W-:-:S05]  /*7320*/  FADD R225, R154, R225 ;  /* 0x000000e19ae17221 */ /* 0x010fca0000000000 */
[----:B------:R0:W-:Y:S04]  /*7330*/  STL [R1], R225 ;  /* 0x000000e101007387 */ /* 0x0001e80000100800 */
[----:B------:R-:W2:Y:S04]  /*7340*/  LDL.LU R6, [R1+0x10] ;  /* 0x0000100001067983 */ /* 0x000ea80000300800 */
[----:B------:R3:W-:Y:S04]  /*7350*/  STL [R1+0x4], R226 ;  /* 0x000004e201007387 */ /* 0x0007e80000100800 */
[----:B------:R-:W4:Y:S04]  /*7360*/  LDL.LU R7, [R1+0x14] ;  /* 0x0000140001077983 */ /* 0x000f280000300800 */
[----:B------:R1:W-:Y:S04]  /*7370*/  STL [R1+0x8], R227 ;  /* 0x000008e301007387 */ /* 0x0003e80000100800 */
        /* <DEDUP_REMOVED lines=26> */
[----:B---3--:R-:W3:Y:S04]  /*7520*/  LDL.LU R226, [R1+0x80] ;  /* 0x0000800001e27983 */ /* 0x008ee80000300800 */
[----:B-1----:R-:W3:Y:S01]  /*7530*/  LDL.LU R227, [R1+0x84] ;  /* 0x0000840001e37983 */ /* 0x002ee20000300800 */
[----:B------:R-:W-:-:S05]  /*7540*/  FADD R5, R157, R5 ;  /* 0x000000059d057221 */ /* 0x000fca0000000000 */
[----:B------:R0:W-:Y:S01]  /*7550*/  STL [R1+0xc], R5 ;  /* 0x00000c0501007387 */ /* 0x0001e20000100800 */
[----:B--2---:R-:W-:Y:S01]  /*7560*/  FADD R6, R158, R6 ;  /* 0x000000069e067221 */ /* 0x004fe20000000000 */
        /* <DEDUP_REMOVED lines=54> */
[----:B---3--:R-:W-:-:S03]  /*78d0*/  FADD R226, R186, R226 ;  /* 0x000000e2bae27221 */ /* 0x008fc60000000000 */
[----:B0-----:R-:W3:Y:S01]  /*78e0*/  LDL.LU R5, [R1+0x88] ;  /* 0x0000880001057983 */ /* 0x001ee20000300800 */
[----:B------:R-:W-:-:S03]  /*78f0*/  FADD R227, R187, R227 ;  /* 0x000000e3bbe37221 */ /* 0x000fc60000000000 */
[----:B------:R0:W-:Y:S04]  /*7900*/  STL [R1+0x7c], R225 ;  /* 0x00007ce101007387 */ /* 0x0001e80000100800 */
[----:B-1----:R-:W3:Y:S04]  /*7910*/  LDL.LU R6, [R1+0x8c] ;  /* 0x00008c0001067983 */ /* 0x002ee80000300800 */
[----:B------:R1:W-:Y:S04]  /*7920*/  STL [R1+0x80], R226 ;  /* 0x000080e201007387 */ /* 0x0003e80000100800 */
[----:B--2---:R-:W2:Y:S04]  /*7930*/  LDL.LU R7, [R1+0x90] ;  /* 0x0000900001077983 */ /* 0x004ea80000300800 */
[----:B------:R1:W-:Y:S04]  /*7940*/  STL [R1+0x84], R227 ;  /* 0x000084e301007387 */ /* 0x0003e80000100800 */
        /* <DEDUP_REMOVED lines=28> */
[----:B---3--:R-:W-:Y:S01]  /*7b10*/  FADD R5, R188, R5 ;  /* 0x00000005bc057221 */ /* 0x008fe20000000000 */
[----:B------:R-:W-:-:S04]  /*7b20*/  FADD R6, R189, R6 ;  /* 0x00000006bd067221 */ /* 0x000fc80000000000 */
[----:B------:R0:W-:Y:S01]  /*7b30*/  STL [R1+0x88], R5 ;  /* 0x0000880501007387 */ /* 0x0001e20000100800 */
[----:B--2---:R-:W-:-:S03]  /*7b40*/  FADD R7, R190, R7 ;  /* 0x00000007be077221 */ /* 0x004fc60000000000 */
        /* <DEDUP_REMOVED lines=89> */
[----:B------:R-:W-:Y:S01]  /*80e0*/  FADD R5, R27, R5 ;  /* 0x000000051b057221 */ /* 0x000fe20000000000 */
        /* <DEDUP_REMOVED lines=185> */
[----:B------:R-:W-:-:S05]  /*8c80*/  FADD R5, R89, R5 ;  /* 0x0000000559057221 */ /* 0x000fca0000000000 */
[----:B------:R0:W-:Y:S01]  /*8c90*/  STL [R1+0x1fc], R5 ;  /* 0x0001fc0501007387 */ /* 0x0001e20000100800 */
[----:B------:R-:W-:-:S03]  /*8ca0*/  FADD R6, R90, R6 ;  /* 0x000000065a067221 */ /* 0x000fc60000000000 */
[----:B0-----:R0:W5:Y:S01]  /*8cb0*/  LDL.LU R5, [R1+0x2fc] ;  /* 0x0002fc0001057983 */ /* 0x0011620000300800 */
[----:B--2---:R-:W-:-:S03]  /*8cc0*/  FADD R7, R91, R7 ;  /* 0x000000075b077221 */ /* 0x004fc60000000000 */
[----:B------:R1:W-:Y:S01]  /*8cd0*/  STL [R1+0x200], R6 ;  /* 0x0002000601007387 */ /* 0x0003e20000100800 */
[----:B---3--:R-:W-:Y:S01]  /*8ce0*/  FADD R8, R92, R8 ;  /* 0x000000085c087221 */ /* 0x008fe20000000000 */
[----:B----4-:R-:W-:Y:S02]  /*8cf0*/  FADD R9, R93, R9 ;  /* 0x000000095d097221 */ /* 0x010fe40000000000 */
[----:B-1----:R0:W5:Y:S01]  /*8d00*/  LDL.LU R6, [R1+0x2f8] ;  /* 0x0002f80001067983 */ /* 0x0021620000300800 */
[----:B------:R-:W-:-:S03]  /*8d10*/  FADD R10, R94, R10 ;  /* 0x0000000a5e0a7221 */ /* 0x000fc60000000000 */
[----:B------:R1:W-:Y:S01]  /*8d20*/  STL [R1+0x204], R7 ;  /* 0x0002040701007387 */ /* 0x0003e20000100800 */
[----:B------:R-:W-:-:S03]  /*8d30*/  FADD R11, R95, R11 ;  /* 0x0000000b5f0b7221 */ /* 0x000fc60000000000 */
[----:B-1----:R0:W5:Y:S01]  /*8d40*/  LDL.LU R7, [R1+0x2f4] ;  /* 0x0002f40001077983 */ /* 0x0021620000300800 */
[----:B------:R-:W-:-:S03]  /*8d50*/  FADD R12, R96, R12 ;  /* 0x0000000c600c7221 */ /* 0x000fc60000000000 */
[----:B------:R1:W-:Y:S01]  /*8d60*/  STL [R1+0x208], R8 ;  /* 0x0002080801007387 */ /* 0x0003e20000100800 */
[----:B------:R-:W-:Y:S01]  /*8d70*/  FADD R13, R97, R13 ;  /* 0x0000000d610d7221 */ /* 0x000fe20000000000 */
[----:B------:R-:W-:Y:S02]  /*8d80*/  FADD R14, R98, R14 ;  /* 0x0000000e620e7221 */ /* 0x000fe40000000000 */
[----:B-1----:R0:W5:Y:S04]  /*8d90*/  LDL.LU R8, [R1+0x2f0] ;  /* 0x0002f00001087983 */ /* 0x0021680000300800 */
[----:B------:R1:W-:Y:S01]  /*8da0*/  STL [R1+0x20c], R9 ;  /* 0x00020c0901007387 */ /* 0x0003e20000100800 */
[----:B------:R-:W-:Y:S01]  /*8db0*/  FADD R15, R99, R15 ;  /* 0x0000000f630f7221 */ /* 0x000fe20000000000 */
[----:B------:R-:W-:-:S02]  /*8dc0*/  FADD R16, R100, R16 ;  /* 0x0000001064107221 */ /* 0x000fc40000000000 */
[----:B-1----:R0:W5:Y:S04]  /*8dd0*/  LDL.LU R9, [R1+0x2ec] ;  /* 0x0002ec0001097983 */ /* 0x0021680000300800 */
[----:B------:R1:W-:Y:S01]  /*8de0*/  STL [R1+0x210], R10 ;  /* 0x0002100a01007387 */ /* 0x0003e20000100800 */
[----:B------:R-:W-:-:S03]  /*8df0*/  FADD R17, R101, R17 ;  /* 0x0000001165117221 */ /* 0x000fc60000000000 */
        /* <DEDUP_REMOVED lines=55> */
[----:B------:R1:W-:Y:S04]  /*9170*/  STL [R1+0x25c], R221 ;  /* 0x00025cdd01007387 */ /* 0x0003e80000100800 */
        /* <DEDUP_REMOVED lines=11> */
[----:B------:R0:W-:Y:S02]  /*9230*/  STL [R1+0x274], R227 ;  /* 0x000274e301007387 */ /* 0x0001e40000100800 */
.L_x_29:
[----:B------:R-:W-:Y:S02]  /*9240*/  WARPGROUP.DEPBAR.LE gsb0, 0x0 ;  /* 0x00008000000079c5 */ /* 0x000fe40000010000 */
[----:B------:R-:W1:Y:S02]  /*9250*/  LDC R24, c[0x0][0x28c] ;  /* 0x0000a300ff187b82 */ /* 0x000e640000000800 */
[----:B-1----:R-:W-:-:S13]  /*9260*/  ISETP.GE.AND P0, PT, R24, 0x1, PT ;  /* 0x000000011800780c */ /* 0x002fda0003f06270 */
[----:B------:R-:W-:Y:S05]  /*9270*/  @!P0 BRA `(.L_x_30) ;  /* 0x0000000000488947 */ /* 0x000fea0003800000 */
[----:B------:R-:W-:-:S06]  /*9280*/  UISETP.NE.AND UP0, UPT, UR24, 0x3, UPT ;  /* 0x000000031800788c */ /* 0x000fcc000bf05270 */
[----:B------:R-:W-:-:S13]  /*9290*/  PLOP3.LUT P0, PT, PT, PT, UP0, 0x80, 0x0 ;  /* 0x000000000000781c */ /* 0x000fda0003f0f008 */
[----:B------:R-:W-:Y:S05]  /*92a0*/  @!P0 BRA `(.L_x_31) ;  /* 0x0000000000048947 */ /* 0x000fea0003800000 */
[----:B------:R-:W-:Y:S01]  /*92b0*/  BPT.TRAP 0x1 ;  /* 0x000000040000795c */ /* 0x000fe20000300000 */
.L_x_31:
[----:B------:R-:W-:-:S04]  /*92c0*/  UISETP.LT.AND UP0, UPT, UR9, 0x1, UPT ;  /* 0x000000010900788c */ /* 0x000fc8000bf01270 */
[----:B------:R-:W-:Y:S02]  /*92d0*/  USEL UR8, UR9, 0x1, UP0 ;  /* 0x0000000109087887 */ /* 0x000fe40008000000 */
[----:B------:R-:W-:Y:S02]  /*92e0*/  UISETP.GT.U32.AND UP0, UPT, UR13, 0x1, UPT ;  /* 0x000000010d00788c */ /* 0x000fe4000bf04070 */
[----:B------:R-:W-:-:S04]  /*92f0*/  UIADD3 UR8, UR5, UR9, -UR8 ;  /* 0x0000000905087290 */ /* 0x000fc8000fffe808 */
[----:B------:R-:W-:Y:S01]  /*9300*/  UIMAD.WIDE.U32 UR6, UR8, 0x38e38e39, URZ ;  /* 0x38e38e39080678a5 */ /* 0x000fe2000f8e003f */
[----:B------:R-:W-:-:S03]  /*9310*/  PLOP3.LUT P0, PT, PT, PT, UP0, 0x80, 0x0 ;  /* 0x000000000000781c */ /* 0x000fc60003f0f008 */
[----:B------:R-:W-:-:S04]  /*9320*/  USHF.R.U32.HI UR6, URZ, 0x2, UR7 ;  /* 0x000000023f067899 */ /* 0x000fc80008011607 */
[----:B------:R-:W-:-:S04]  /*9330*/  UIMAD UR8, UR6, -0x12, UR8 ;  /* 0xffffffee060878a4 */ /* 0x000fc8000f8e0208 */
[----:B------:R-:W-:-:S04]  /*9340*/  ULEA UR8, UR8, UR11, 0x3 ;  /* 0x0000000b08087291 */ /* 0x000fc8000f8e183f */
[----:B------:R-:W-:-:S04]  /*9350*/  UIADD3 UR8, UR8, 0x90, URZ ;  /* 0x0000009008087890 */ /* 0x000fc8000fffe03f */
[----:B------:R-:W-:-:S09]  /*9360*/  UPRMT UR8, URZ, 0x654, UR8 ;  /* 0x000006543f087896 */ /* 0x000fd20008000008 */
[----:B------:R-:W-:Y:S01]  /*9370*/  SYNCS.ARRIVE.TRANS64.RED.A1T0 RZ, [UR8], RZ ;  /* 0x000000ffffff79a7 */ /* 0x000fe20008100408 */
[----:B------:R-:W-:Y:S05]  /*9380*/  @P0 BRA `(.L_x_30) ;  /* 0x0000000000040947 */ /* 0x000fea0003800000 */
[----:B------:R-:W-:Y:S01]  /*9390*/  BPT.TRAP 0x1 ;  /* 0x000000040000795c */ /* 0x000fe20000300000 */
.L_x_30:
[----:B0-----:R-:W2:Y:S01]  /*93a0*/  LDL.LU R227, [R1+0x284] ;  /* 0x0002840001e37983 */ /* 0x001ea20000300800 */
[----:B------:R-:W0:Y:S01]  /*93b0*/  LDC R28, c[0x0][0x288] ;  /* 0x0000a200ff1c7b82 */ /* 0x000e220000000800 */
[----:B------:R-:W-:Y:S02]  /*93c0*/  UIADD3 UR8, UR9, UR5, URZ ;  /* 0x0000000509087290 */ /* 0x000fe4000fffe03f */
[----:B------:R1:W-:Y:S01]  /*93d0*/  STL [R1+0x288], R0 ;  /* 0x0002880001007387 */ /* 0x0003e20000100800 */
[----:B------:R-:W-:Y:S01]  /*93e0*/  USHF.R.S32.HI UR11, URZ, 0x1f, UR10 ;  /* 0x0000001f3f0b7899 */ /* 0x000fe2000801140a */
[----:B------:R-:W-:Y:S01]  /*93f0*/  ULDC UR16, c[0x0][0x284] ;  /* 0x0000a10000107ab9 */ /* 0x000fe20000000800 */
[----:B------:R-:W-:Y:S01]  /*9400*/  ULDC.64 UR14, c[0x0][0x5d0] ;  /* 0x00017400000e7ab9 */ /* 0x000fe20000000a00 */
[----:B------:R-:W-:Y:S01]  /*9410*/  UISETP.GE.U32.AND UP1, UPT, UR9, 0x12, UPT ;  /* 0x000000120900788c */ /* 0x000fe2000bf26070 */
[----:B-1----:R-:W1:Y:S02]  /*9420*/  S2R R0, SR_TID.X ;  /* 0x0000000000007919 */ /* 0x002e640000002100 */
[----:B-1----:R-:W-:-:S02]  /*9430*/  SHF.R.U32.HI R24, RZ, 0x2, R0 ;  /* 0x00000002ff187819 */ /* 0x002fc40000011600 */
[----:B------:R-:W-:Y:S02]  /*9440*/  LOP3.LUT R26, R0, 0x60, RZ, 0xc0, !PT ;  /* 0x00000060001a7812 */ /* 0x000fe400078ec0ff */
[----:B------:R-:W-:Y:S02]  /*9450*/  SHF.R.U32.HI R27, RZ, 0x7, R0 ;  /* 0x00000007ff1b7819 */ /* 0x000fe40000011600 */
[----:B------:R-:W-:Y:S02]  /*9460*/  LOP3.LUT R25, R24, 0x7, RZ, 0xc0, !PT ;  /* 0x0000000718197812 */ /* 0x000fe400078ec0ff */
[----:B------:R-:W-:Y:S02]  /*9470*/  SHF.R.U32.HI R26, RZ, 0x1, R26 ;  /* 0x00000001ff1a7819 */ /* 0x000fe4000001161a */
[----:B------:R-:W-:Y:S02]  /*9480*/  LOP3.LUT R24, R27, 0x1, RZ, 0xc0, !PT ;  /* 0x000000011b187812 */ /* 0x000fe400078ec0ff */
[----:B------:R-:W-:Y:S01]  /*9490*/  IADD3 R27, RZ, -R26, -R25 ;  /* 0x8000001aff1b7210 */ /* 0x000fe20007ffe819 */
[----:B------:R-:W-:-:S02]  /*94a0*/  IMAD.SHL.U32 R34, R0, 0x2, RZ ;  /* 0x0000000200227824 */ /* 0x000fc400078e00ff */
[C---:B------:R-:W-:Y:S02]  /*94b0*/  IMAD.SHL.U32 R30, R24.reuse, 0x40, RZ ;  /* 0x00000040181e7824 */ /* 0x040fe400078e00ff */
[----:B------:R-:W-:Y:S01]  /*94c0*/  IMAD R40, R24, -0x40, R27 ;  /* 0xffffffc018287824 */ /* 0x000fe200078e021b */
[----:B------:R-:W-:Y:S02]  /*94d0*/  LOP3.LUT R24, R0, 0x3, RZ, 0xc0, !PT ;  /* 0x0000000300187812 */ /* 0x000fe400078ec0ff */
[----:B------:R-:W-:Y:S01]  /*94e0*/  LOP3.LUT R25, R30, 0x40, R25, 0xe2, !PT ;  /* 0x000000401e197812 */ /* 0x000fe200078ee219 */
[----:B--2---:R-:W-:Y:S02]  /*94f0*/  IMAD R27, R227, 0xc0, RZ ;  /* 0x000000c0e31b7824 */ /* 0x004fe400078e02ff */
[----:B------:R-:W2:Y:S01]  /*9500*/  LDL.LU R227, [R1+0x280] ;  /* 0x0002800001e37983 */ /* 0x000ea20000300800 */
[----:B------:R-:W-:-:S03]  /*9510*/  UISETP.GT.U32.AND UP0, UPT, UR8, 0x11, UPT ;  /* 0x000000110800788c */ /* 0x000fc6000bf04070 */
[----:B------:R1:W5:Y:S01]  /*9520*/  LDL.LU R0, [R1+0x288] ;  /* 0x0002880001007983 */ /* 0x0003620000300800 */
[----:B------:R-:W-:Y:S01]  /*9530*/  LOP3.LUT R36, R25, R26, RZ, 0xfc, !PT ;  /* 0x0000001a19247212 */ /* 0x000fe200078efcff */
[----:B------:R-:W-:Y:S01]  /*9540*/  UISETP.LT.U32.AND UP0, UPT, UR9, 0x12, UP0 ;  /* 0x000000120900788c */ /* 0x000fe20008701070 */
[C---:B0-----:R-:W-:Y:S01]  /*9550*/  ISETP.GE.AND P0, PT, R27.reuse, R28, PT ;  /* 0x0000001c1b00720c */ /* 0x041fe20003f06270 */
[----:B------:R-:W-:Y:S01]  /*9560*/  UIMAD.WIDE.U32 UR6, UR8, 0x38e38e39, URZ ;  /* 0x38e38e39080678a5 */ /* 0x000fe2000f8e003f */
[----:B------:R-:W-:Y:S01]  /*9570*/  LOP3.LUT R34, R27, 0x6, R34, 0xf8, !PT ;  /* 0x000000061b227812 */ /* 0x000fe200078ef822 */
[----:B------:R-:W-:Y:S02]  /*9580*/  UIMAD UR5, UR11, UR14, URZ ;  /* 0x0000000e0b0572a4 */ /* 0x000fe4000f8e023f */
[----:B------:R-:W-:Y:S01]  /*9590*/  IMAD.U32 R31, RZ, RZ, UR14 ;  /* 0x0000000eff1f7e24 */ /* 0x000fe2000f8e00ff */
[----:B------:R-:W-:Y:S01]  /*95a0*/  USEL UR12, URZ, 0x1, !UP0 ;  /* 0x000000013f0c7887 */ /* 0x000fe2000c000000 */
[----:B------:R-:W-:Y:S01]  /*95b0*/  SHF.R.S32.HI R35, RZ, 0x1f, R34 ;  /* 0x0000001fff237819 */ /* 0x000fe20000011422 */
[----:B------:R-:W-:Y:S01]  /*95c0*/  USHF.R.U32.HI UR6, URZ, 0x2, UR7 ;  /* 0x000000023f067899 */ /* 0x000fe20008011607 */
[----:B------:R-:W-:Y:S01]  /*95d0*/  IMAD R24, R24, -0x2, R28 ;  /* 0xfffffffe18187824 */ /* 0x000fe200078e021c */
[----:B------:R-:W-:Y:S01]  /*95e0*/  UIMAD UR7, UR10, UR15, UR5 ;  /* 0x0000000f0a0772a4 */ /* 0x000fe2000f8e0205 */
[----:B------:R-:W-:Y:S01]  /*95f0*/  IMAD.MOV.U32 R37, RZ, RZ, RZ ;  /* 0x000000ffff257224 */ /* 0x000fe200078e00ff */
[----:B------:R-:W-:Y:S01]  /*9600*/  ULOP3.LUT UR4, UR4, UR12, URZ, 0x3c, !UPT ;  /* 0x0000000c04047292 */ /* 0x000fe2000f8e3c3f */
[----:B------:R-:W-:Y:S01]  /*9610*/  IMAD.WIDE.U32 R30, R31, UR10, R34 ;  /* 0x0000000a1f1e7c25 */ /* 0x000fe2000f8e0022 */
[----:B------:R-:W-:-:S02]  /*9620*/  UIMAD UR5, UR6, -0x12, UR8 ;  /* 0xffffffee060578a4 */ /* 0x000fc4000f8e0208 */
[----:B------:R-:W-:Y:S01]  /*9630*/  @UP1 ULOP3.LUT UR4, UR4, 0x1, UR6, 0x78, !UPT ;  /* 0x0000000104041892 */ /* 0x000fe2000f8e7806 */
[----:B------:R-:W-:Y:S02]  /*9640*/  VIADD R31, R31, UR7 ;  /* 0x000000071f1f7c36 */ /* 0x000fe40008000000 */
[----:B------:R-:W-:Y:S02]  /*9650*/  IMAD.IADD R42, R24, 0x1, -R27 ;  /* 0x00000001182a7824 */ /* 0x000fe400078e0a1b */
[----:B------:R-:W-:Y:S02]  /*9660*/  IMAD.MOV.U32 R41, RZ, RZ, -0x1 ;  /* 0xffffffffff297424 */ /* 0x000fe400078e00ff */
[C---:B--2---:R-:W-:Y:S02]  /*9670*/  IMAD R25, R227.reuse, 0xc0, RZ ;  /* 0x000000c0e3197824 */ /* 0x044fe400078e02ff */
[----:B------:R-:W-:-:S03]  /*9680*/  IMAD.WIDE R36, R227, 0xc0, R36 ;  /* 0x000000c0e3247825 */ /* 0x000fc600078e0224 */
[C---:B------:R-:W-:Y:S02]  /*9690*/  ISETP.GE.OR P0, PT, R25.reuse, UR16, P0 ;  /* 0x0000001019007c0c */ /* 0x040fe40008706670 */
[----:B------:R-:W-:-:S11]  /*96a0*/  IADD3 R40, -R25, UR16, R40 ;  /* 0x0000001019287c10 */ /* 0x000fd6000fffe128 */
[----:B-1----:R-:W-:Y:S05]  /*96b0*/  @P0 BRA `(.L_x_32) ;  /* 0x000000e000fc0947 */ /* 0x002fea0003800000 */
[----:B------:R-:W0:Y:S01]  /*96c0*/  LDC.64 R24, c[0x0][0x5c8] ;  /* 0x00017200ff187b82 */ /* 0x000e220000000a00 */
[----:B------:R-:W-:Y:S01]  /*96d0*/  ULDC.64 UR6, c[0x0][0x5c0] ;  /* 0x0001700000067ab9 */ /* 0x000fe20000000a00 */
[----:B------:R-:W-:Y:S01]  /*96e0*/  BSSY B0, `(.L_x_32) ;  /* 0x0000e3c000007945 */ /* 0x000fe20003800000 */
[-C--:B0-----:R-:W-:Y:S01]  /*96f0*/  IMAD R26, R37, R24.reuse, RZ ;  /* 0x00000018251a7224 */ /* 0x081fe200078e02ff */
[----:B------:R-:W-:Y:S01]  /*9700*/  SHF.L.U64.HI R39, R24, 0x3, R25 ;  /* 0x0000000318277819 */ /* 0x000fe20000010219 */
[----:B------:R-:W-:-:S04]  /*9710*/  IMAD.WIDE.U32 R30, R36, R24, R30 ;  /* 0x00000018241e7225 */ /* 0x000fc800078e001e */
[----:B------:R-:W-:Y:S01]  /*9720*/  IMAD R29, R36, R25, R26 ;  /* 0x00000019241d7224 */ /* 0x000fe200078e021a */
[----:B------:R-:W-:Y:S01]  /*9730*/  IADD3 R32, P4, R30, UR6, RZ ;  /* 0x000000061e207c10 */ /* 0x000fe2000ff9e0ff */
[C---:B------:R-:W-:Y:S01]  /*9740*/  IMAD.SHL.U32 R27, R24.reuse, 0x8, RZ ;  /* 0x00000008181b7824 */ /* 0x040fe200078e00ff */
[----:B------:R-:W-:Y:S01]  /*9750*/  LEA R26, P2, R24, R30, 0x7 ;  /* 0x0000001e181a7211 */ /* 0x000fe200078438ff */
[----:B------:R-:W-:-:S03]  /*9760*/  IMAD.IADD R38, R31, 0x1, R29 ;  /* 0x000000011f267824 */ /* 0x000fc600078e021d */
[----:B------:R-:W-:Y:S02]  /*9770*/  IADD3 R30, P1, P0, R30, UR6, R27 ;  /* 0x000000061e1e7c10 */ /* 0x000fe4000f83e01b */
[----:B------:R-:W-:Y:S02]  /*9780*/  IADD3.X R33, R38, UR7, RZ, P4, !PT ;  /* 0x0000000726217c10 */ /* 0x000fe4000a7fe4ff */
[----:B------:R-:W-:Y:S02]  /*9790*/  FSETP.NEU.AND P4, PT, RZ, UR23, PT ;  /* 0x00000017ff007c0b */ /* 0x000fe4000bf8d000 */
[----:B------:R-:W-:Y:S02]  /*97a0*/  LEA.HI.X R24, R24, R38, R25, 0x7, P2 ;  /* 0x0000002618187211 */ /* 0x000fe400010f3c19 */
[C---:B------:R-:W-:Y:S02]  /*97b0*/  IADD3 R28, P2, R26.reuse, UR6, RZ ;  /* 0x000000061a1c7c10 */ /* 0x040fe4000ff5e0ff */
[----:B------:R-:W-:-:S02]  /*97c0*/  IADD3 R26, P5, P6, R26, UR6, R27 ;  /* 0x000000061a1a7c10 */ /* 0x000fc4000febe01b */
[--C-:B------:R-:W-:Y:S02]  /*97d0*/  IADD3.X R31, R38, UR7, R39.reuse, P1, P0 ;  /* 0x00000007261f7c10 */ /* 0x100fe40008fe0427 */
[C---:B------:R-:W-:Y:S02]  /*97e0*/  IADD3.X R29, R24.reuse, UR7, RZ, P2, !PT ;  /* 0x00000007181d7c10 */ /* 0x040fe400097fe4ff */
[----:B------:R-:W-:Y:S01]  /*97f0*/  IADD3.X R27, R24, UR7, R39, P5, P6 ;  /* 0x00000007181b7c10 */ /* 0x000fe2000afec427 */
[----:B------:R-:W-:Y:S06]  /*9800*/  @!P4 BRA `(.L_x_33) ;  /* 0x000000a8001cc947 */ /* 0x000fec0003800000 */
[----:B------:R-:W-:Y:S01]  /*9810*/  ULDC.64 UR14, c[0x0][0x5b8] ;  /* 0x00016e00000e7ab9 */ /* 0x000fe20000000a00 */
[----:B------:R-:W-:Y:S01]  /*9820*/  BSSY B1, `(.L_x_34) ;  /* 0x0000013000017945 */ /* 0x000fe20003800000 */
[----:B------:R-:W-:Y:S02]  /*9830*/  UIMAD UR6, UR11, UR14, URZ ;  /* 0x0000000e0b0672a4 */ /* 0x000fe4000f8e023f */
[----:B------:R-:W-:Y:S02]  /*9840*/  IMAD.U32 R25, RZ, RZ, UR14 ;  /* 0x0000000eff197e24 */ /* 0x000fe4000f8e00ff */
[----:B------:R-:W-:Y:S02]  /*9850*/  UIMAD UR6, UR10, UR15, UR6 ;  /* 0x0000000f0a0672a4 */ /* 0x000fe4000f8e0206 */
[----:B------:R-:W-:Y:S01]  /*9860*/  IMAD.WIDE.U32 R34, R25, UR10, R34 ;  /* 0x0000000a19227c25 */ /* 0x000fe2000f8e0022 */
[----:B------:R-:W-:-:S03]  /*9870*/  ULDC.64 UR10, c[0x0][0x5a8] ;  /* 0x00016a00000a7ab9 */ /* 0x000fc60000000a00 */
[--C-:B------:R-:W-:Y:S01]  /*9880*/  IMAD.MOV.U32 R38, RZ, RZ, R34.reuse ;  /* 0x000000ffff267224 */ /* 0x100fe200078e0022 */
[----:B------:R-:W-:Y:S01]  /*9890*/  PRMT R34, RZ, 0x7610, R34 ;  /* 0x00007610ff227816 */ /* 0x000fe20000000022 */
[----:B------:R-:W-:Y:S01]  /*98a0*/  VIADD R39, R35, UR6 ;  /* 0x0000000623277c36 */ /* 0x000fe20008000000 */
[----:B------:R-:W-:Y:S02]  /*98b0*/  ULDC.64 UR6, c[0x0][0x5b0] ;  /* 0x00016c0000067ab9 */ /* 0x000fe40000000a00 */
[----:B------:R-:W-:Y:S02]  /*98c0*/  IMAD R35, R37, UR6, RZ ;  /* 0x0000000625237c24 */ /* 0x000fe4000f8e02ff */
[----:B------:R-:W-:-:S04]  /*98d0*/  IMAD.WIDE.U32 R24, R36, UR6, R38 ;  /* 0x0000000624187c25 */ /* 0x000fc8000f8e0026 */
[----:B------:R-:W-:Y:S01]  /*98e0*/  IMAD R35, R36, UR7, R35 ;  /* 0x0000000724237c24 */ /* 0x000fe2000f8e0223 */
[----:B------:R-:W-:-:S04]  /*98f0*/  IADD3 R24, P0, R24, UR10, RZ ;  /* 0x0000000a18187c10 */ /* 0x000fc8000ff1e0ff */
[----:B------:R-:W-:Y:S02]  /*9900*/  IADD3.X R25, R25, UR11, R35, P0, !PT ;  /* 0x0000000b19197c10 */ /* 0x000fe400087fe423 */
[----:B------:R-:W-:-:S04]  /*9910*/  ISETP.GE.AND P0, PT, R40, 0x1, PT ;  /* 0x000000012800780c */ /* 0x000fc80003f06270 */
[----:B------:R-:W-:-:S13]  /*9920*/  ISETP.LT.OR P2, PT, R42, 0x1, !P0 ;  /* 0x000000012a00780c */ /* 0x000fda0004741670 */
[----:B------:R-:W-:Y:S05]  /*9930*/  @P2 BRA `(.L_x_35) ;  /* 0x0000000000042947 */ /* 0x000fea0003800000 */
[----:B------:R0:W5:Y:S02]  /*9940*/  LDG.E.U8 R34, desc[UR20][R24.64] ;  /* 0x0000001418227981 */ /* 0x000164000c1e1100 */
.L_x_35:
[----:B------:R-:W-:Y:S05]  /*9950*/  BSYNC B1 ;  /* 0x0000000000017941 */ /* 0x000fea0003800000 */
.L_x_34:
[----:B-----5:R-:W-:Y:S01]  /*9960*/  LOP3.LUT R34, R34, 0xff, RZ, 0xc0, !PT ;  /* 0x000000ff22227812 */ /* 0x020fe200078ec0ff */
[----:B------:R-:W-:Y:S01]  /*9970*/  BSSY B1, `(.L_x_36) ;  /* 0x000000f000017945 */ /* 0x000fe20003800000 */
[----:B------:R-:W-:Y:S02]  /*9980*/  ISETP.LT.OR P4, PT, R42, 0x2, !P0 ;  /* 0x000000022a00780c */ /* 0x000fe40004781670 */
[----:B------:R-:W-:Y:S02]  /*9990*/  F2FP.F16.E4M3.UNPACK_B R34, R34 ;  /* 0x00000022ff22723e */ /* 0x000fe400020006ff */
[----:B------:R-:W-:-:S03]  /*99a0*/  IADD3 R45, P1, R36, 0x8, RZ ;  /* 0x00000008242d7810 */ /* 0x000fc60007f3e0ff */
[----:B------:R-:W-:-:S05]  /*99b0*/  HADD2.F32 R34, -RZ, R34.H0_H0 ;  /* 0x20000022ff227230 */ /* 0x000fca0000004100 */
[----:B------:R-:W-:Y:S01]  /*99c0*/  FMUL R35, R34, UR23 ;  /* 0x0000001722237c20 */ /* 0x000fe20008400000 */
[----:B------:R-:W-:-:S03]  /*99d0*/  IMAD.X R34, RZ, RZ, R37, P1 ;  /* 0x000000ffff227224 */ /* 0x000fc600008e0625 */
[----:B------:R-:W-:Y:S01]  /*99e0*/  FFMA R35, R226, UR22, R35 ;  /* 0x00000016e2237c23 */ /* 0x000fe20008000023 */
[----:B------:R-:W-:-:S04]  /*99f0*/  IMAD R34, R34, UR6, RZ ;  /* 0x0000000622227c24 */ /* 0x000fc8000f8e02ff */
[----:B------:R-:W-:Y:S01]  /*9a00*/  F2FP.SATFINITE.E4M3.F32.PACK_AB_MERGE_C R35, RZ, R35, RZ ;  /* 0x00000023ff23723e */ /* 0x000fe200048070ff */
[--C-:B------:R-:W-:Y:S01]  /*9a10*/  IMAD R47, R45, UR7, R34.reuse ;  /* 0x000000072d2f7c24 */ /* 0x100fe2000f8e0222 */
[----:B------:R-:W-:-:S03]  /*9a20*/  PRMT R34, RZ, 0x7610, R34 ;  /* 0x00007610ff227816 */ /* 0x000fc60000000022 */
[----:B------:R1:W-:Y:S01]  /*9a30*/  @!P2 STG.E.U8 desc[UR20][R32.64], R35 ;  /* 0x000000232000a986 */ /* 0x0003e2000c101114 */
[----:B------:R-:W-:Y:S05]  /*9a40*/  @P4 BRA `(.L_x_37) ;  /* 0x0000000000044947 */ /* 0x000fea0003800000 */
[----:B------:R2:W5:Y:S02]  /*9a50*/  LDG.E.U8 R34, desc[UR20][R24.64+0x1] ;  /* 0x0000011418227981 */ /* 0x000564000c1e1100 */
.L_x_37:
[----:B------:R-:W-:Y:S05]  /*9a60*/  BSYNC B1 ;  /* 0x0000000000017941 */ /* 0x000fea0003800000 */
.L_x_36:
[----:B-----5:R-:W-:Y:S01]  /*9a70*/  LOP3.LUT R43, R34, 0xff, RZ, 0xc0, !PT ;  /* 0x000000ff222b7812 */ /* 0x020fe200078ec0ff */
[----:B-1----:R-:W-:Y:S01]  /*9a80*/  IMAD.WIDE.U32 R34, R45, UR6, R38 ;  /* 0x000000062d227c25 */ /* 0x002fe2000f8e0026 */
[----:B------:R-:W-:Y:S02]  /*9a90*/  BSSY B1, `(.L_x_38) ;  /* 0x000000e000017945 */ /* 0x000fe40003800000 */
[----:B------:R-:W-:Y:S02]  /*9aa0*/  F2FP.F16.E4M3.UNPACK_B R43, R43 ;  /* 0x0000002bff2b723e */ /* 0x000fe400020006ff */
[----:B------:R-:W-:-:S03]  /*9ab0*/  IADD3 R34, P1, R34, UR10, RZ ;  /* 0x0000000a22227c10 */ /* 0x000fc6000ff3e0ff */
[----:B------:R-:W-:Y:S01]  /*9ac0*/  HADD2.F32 R43, -RZ, R43.H0_H0 ;  /* 0x2000002bff2b7230 */ /* 0x000fe20000004100 */
[----:B------:R-:W-:Y:S02]  /*9ad0*/  IADD3.X R35, R35, UR11, R47, P1, !PT ;  /* 0x0000000b23237c10 */ /* 0x000fe40008ffe42f */
[----:B------:R-:W-:Y:S02]  /*9ae0*/  ISETP.GE.AND P1, PT, R40, 0x9, PT ;  /* 0x000000092800780c */ /* 0x000fe40003f26270 */
[----:B------:R-:W-:Y:S01]  /*9af0*/  FMUL R44, R43, UR23 ;  /* 0x000000172b2c7c20 */ /* 0x000fe20008400000 */
[----:B------:R-:W-:Y:S02]  /*9b00*/  PRMT R43, RZ, 0x7610, R43 ;  /* 0x00007610ff2b7816 */ /* 0x000fe4000000002b */
[----:B------:R-:W-:Y:S01]  /*9b10*/  ISETP.LT.OR P2, PT, R42, 0x1, !P1 ;  /* 0x000000012a00780c */ /* 0x000fe20004f41670 */
[----:B------:R-:W-:-:S05]  /*9b20*/  FFMA R44, R225, UR22, R44 ;  /* 0x00000016e12c7c23 */ /* 0x000fca000800002c */
[----:B------:R-:W-:-:S05]  /*9b30*/  F2FP.SATFINITE.E4M3.F32.PACK_AB_MERGE_C R45, RZ, R44, RZ ;  /* 0x0000002cff2d723e */ /* 0x000fca00048070ff */
[----:B------:R1:W-:Y:S02]  /*9b40*/  @!P4 STG.E.U8 desc[UR20][R32.64+0x1], R45 ;  /* 0x0000012d2000c986 */ /* 0x0003e4000c101114 */
[----:B------:R-:W-:Y:S05]  /*9b50*/  @P2 BRA `(.L_x_39) ;  /* 0x0000000000042947 */ /* 0x000fea0003800000 */
[----:B------:R0:W5:Y:S02]  /*9b60*/  LDG.E.U8 R43, desc[UR20][R34.64] ;  /* 0x00000014222b7981 */ /* 0x000164000c1e1100 */
.L_x_39:
[----:B------:R-:W-:Y:S05]  /*9b70*/  BSYNC B1 ;  /* 0x0000000000017941 */ /* 0x000fea0003800000 */
.L_x_38:
[----:B-----5:R-:W-:Y:S01]  /*9b80*/  LOP3.LUT R43, R43, 0xff, RZ, 0xc0, !PT ;  /* 0x000000ff2b2b7812 */ /* 0x020fe200078ec0ff */
[----:B------:R-:W-:Y:S01]  /*9b90*/  BSSY B1, `(.L_x_40) ;  /* 0x000000b000017945 */ /* 0x000fe20003800000 */
[----:B------:R-:W-:Y:S02]  /*9ba0*/  ISETP.LT.OR P4, PT, R42, 0x2, !P1 ;  /* 0x000000022a00780c */ /* 0x000fe40004f81670 */
[----:B------:R-:W-:-:S05]  /*9bb0*/  F2FP.F16.E4M3.UNPACK_B R43, R43 ;  /* 0x0000002bff2b723e */ /* 0x000fca00020006ff */
[----:B------:R-:W-:-:S05]  /*9bc0*/  HADD2.F32 R43, -RZ, R43.H0_H0 ;  /* 0x2000002bff2b7230 */ /* 0x000fca0000004100 */
[----:B------:R-:W-:-:S04]  /*9bd0*/  FMUL R43, R43, UR23 ;  /* 0x000000172b2b7c20 */ /* 0x000fc80008400000 */
[----:B------:R-:W-:-:S05]  /*9be0*/  FFMA R43, R224, UR22, R43 ;  /* 0x00000016e02b7c23 */ /* 0x000fca000800002b */
[----:B-1----:R-:W-:Y:S02]  /*9bf0*/  F2FP.SATFINITE.E4M3.F32.PACK_AB_MERGE_C R45, RZ, R43, RZ ;  /* 0x0000002bff2d723e */ /* 0x002fe400048070ff */
[----:B------:R-:W-:-:S03]  /*9c00*/  PRMT R43, RZ, 0x7610, R43 ;  /* 0x00007610ff2b7816 */ /* 0x000fc6000000002b */
[----:B------:R1:W-:Y:S01]  /*9c10*/  @!P2 STG.E.U8 desc[UR20][R30.64], R45 ;  /* 0x0000002d1e00a986 */ /* 0x0003e2000c101114 */
[----:B------:R-:W-:Y:S05]  /*9c20*/  @P4 BRA `(.L_x_41) ;  /* 0x0000000000044947 */ /* 0x000fea0003800000 */
[----:B------:R0:W5:Y:S02]  /*9c30*/  LDG.E.U8 R43, desc[UR20][R34.64+0x1] ;  /* 0x00000114222b7981 */ /* 0x000164000c1e1100 */
.L_x_41:
[----:B------:R-:W-:Y:S05]  /*9c40*/  BSYNC B1 ;  /* 0x0000000000017941 */ /* 0x000fea0003800000 */
.L_x_40:
[----:B-----5:R-:W-:Y:S01]  /*9c50*/  LOP3.LUT R43, R43, 0xff, RZ, 0xc0, !PT ;  /* 0x000000ff2b2b7812 */ /* 0x020fe200078ec0ff */
[----:B------:R-:W-:Y:S01]  /*9c60*/  BSSY B1, `(.L_x_42) ;  /* 0x000000b000017945 */ /* 0x000fe20003800000 */
[----:B------:R-:W-:Y:S02]  /*9c70*/  ISETP.LT.OR P2, PT, R42, 0x9, !P0 ;  /* 0x000000092a00780c */ /* 0x000fe40004741670 */
[----:B------:R-:W-:-:S05]  /*9c80*/  F2FP.F16.E4M3.UNPACK_B R43, R43 ;  /* 0x0000002bff2b723e */ /* 0x000fca00020006ff */
[----:B------:R-:W-:-:S05]  /*9c90*/  HADD2.F32 R43, -RZ, R43.H0_H0 ;  /* 0x2000002bff2b7230 */ /* 0x000fca0000004100 */
[----:B------:R-:W-:Y:S01]  /*9ca0*/  FMUL R44, R43, UR23 ;  /* 0x000000172b2c7c20 */ /* 0x000fe20008400000 */
[----:B------:R-:W-:-:S03]  /*9cb0*/  PRMT R43, RZ, 0x7610, R43 ;  /* 0x00007610ff2b7816 */ /* 0x000fc6000000002b */
[----:B------:R-:W-:-:S05]  /*9cc0*/  FFMA R44, R223, UR22, R44 ;  /* 0x00000016df2c7c23 */ /* 0x000fca000800002c */
[----:B-1----:R-:W-:-:S05]  /*9cd0*/  F2FP.SATFINITE.E4M3.F32.PACK_AB_MERGE_C R45, RZ, R44, RZ ;  /* 0x0000002cff2d723e */ /* 0x002fca00048070ff */
[----:B------:R1:W-:Y:S01]  /*9ce0*/  @!P4 STG.E.U8 desc[UR20][R30.64+0x1], R45 ;  /* 0x0000012d1e00c986 */ /* 0x0003e2000c101114 */
[----:B------:R-:W-:Y:S05]  /*9cf0*/  @P2 BRA `(.L_x_43) ;  /* 0x0000000000042947 */ /* 0x000fea0003800000 */
[----:B------:R0:W5:Y:S02]  /*9d00*/  LDG.E.U8 R43, desc[UR20][R24.64+0x8] ;  /* 0x00000814182b7981 */ /* 0x000164000c1e1100 */
.L_x_43:
[----:B------:R-:W-:Y:S05]  /*9d10*/  BSYNC B1 ;  /* 0x0000000000017941 */ /* 0x000fea0003800000 */
.L_x_42:
        /* <DEDUP_REMOVED lines=12> */
.L_x_45:
[----:B------:R-:W-:Y:S05]  /*9de0*/  BSYNC B1 ;  /* 0x0000000000017941 */ /* 0x000fea0003800000 */
.L_x_44:
        /* <DEDUP_REMOVED lines=12> */
.L_x_47:
[----:B------:R-:W-:Y:S05]  /*9eb0*/  BSYNC B1 ;  /* 0x0000000000017941 */ /* 0x000fea0003800000 */
.L_x_46:
        /* <DEDUP_REMOVED lines=12> */
.L_x_49:
[----:B------:R-:W-:Y:S05]  /*9f80*/  BSYNC B1 ;  /* 0x0000000000017941 */ /* 0x000fea0003800000 */
.L_x_48:
        /* <DEDUP_REMOVED lines=12> */
.L_x_51:
[----:B------:R-:W-:Y:S05]  /*a050*/  BSYNC B1 ;  /* 0x0000000000017941 */ /* 0x000fea0003800000 */
.L_x_50:
        /* <DEDUP_REMOVED lines=12> */
.L_x_53:
[----:B------:R-:W-:Y:S05]  /*a120*/  BSYNC B1 ;  /* 0x0000000000017941 */ /* 0x000fea0003800000 */
.L_x_52:
        /* <DEDUP_REMOVED lines=12> */
.L_x_55:
[----:B------:R-:W-:Y:S05]  /*a1f0*/  BSYNC B1 ;  /* 0x0000000000017941 */ /* 0x000fea0003800000 */
.L_x_54:
        /* <DEDUP_REMOVED lines=12> */
.L_x_57:
[----:B------:R-:W-:Y:S05]  /*a2c0*/  BSYNC B1 ;  /* 0x0000000000017941 */ /* 0x000fea0003800000 */
.L_x_56:
[----:B-----5:R-:W-:Y:S01]  /*a2d0*/  LOP3.LUT R43, R43, 0xff, RZ, 0xc0, !PT ;  /* 0x000000ff2b2b7812 */ /* 0x020fe200078ec0ff */
[----:B------:R-:W-:Y:S01]  /*a2e0*/  BSSY B1, `(.L_x_58) ;  /* 0x000000b000017945 */ /* 0x000fe20003800000 */
[----:B------:R-:W-:Y:S02]  /*a2f0*/  ISETP.LT.OR P2, PT, R42, 0x19, !P0 ;  /* 0x000000192a00780c */ /* 0x000fe40004741670 */
[----:B------:R-:W-:-:S05]  /*a300*/  F2FP.F16.E4M3.UNPACK_B R43, R43 ;  /* 0x0000002bff2b723e */ /* 0x000fca00020006ff */
[----:B------:R-:W-:-:S05]  /*a310*/  HADD2.F32 R43, -RZ, R43.H0_H0 ;  /* 0x2000002bff2b7230 */ /* 0x000fca0000004100 */
[----:B------:R-:W-:-:S04]  /*a320*/  FMUL R44, R43, UR23 ;  /* 0x000000172b2c7c20 */ /* 0x000fc80008400000 */
[----:B------:R-:W-:Y:S01]  /*a330*/  FFMA R44, R23, UR22, R44 ;  /* 0x00000016172c7c23 */ /* 0x000fe2000800002c */
[----:B------:R-:W-:-:S04]  /*a340*/  PRMT R23, RZ, 0x7610, R23 ;  /* 0x00007610ff177816 */ /* 0x000fc80000000017 */
[----:B------:R-:W-:-:S05]  /*a350*/  F2FP.SATFINITE.E4M3.F32.PACK_AB_MERGE_C R43, RZ, R44, RZ ;  /* 0x0000002cff2b723e */ /* 0x000fca00048070ff */
[----:B------:R0:W-:Y:S01]  /*a360*/  @!P4 STG.E.U8 desc[UR20][R30.64+0x11], R43 ;  /* 0x0000112b1e00c986 */ /* 0x0001e2000c101114 */
[----:B------:R-:W-:Y:S05]  /*a370*/  @P2 BRA `(.L_x_59) ;  /* 0x0000000000042947 */ /* 0x000fea0003800000 */
[----:B------:R0:W5:Y:S02]  /*a380*/  LDG.E.U8 R23, desc[UR20][R24.64+0x18] ;  /* 0x0000181418177981 */ /* 0x000164000c1e1100 */
.L_x_59:
[----:B------:R-:W-:Y:S05]  /*a390*/  BSYNC B1 ;  /* 0x0000000000017941 */ /* 0x000fea0003800000 */
.L_x_58:
        /* <DEDUP_REMOVED lines=12> */
.L_x_61:
[----:B------:R-:W-:Y:S05]  /*a460*/  BSYNC B1 ;  /* 0x0000000000017941 */ /* 0x000fea0003800000 */
.L_x_60:
        /* <DEDUP_REMOVED lines=8> */
[----:B0-----:R-:W-:-:S05]  /*a4f0*/  F2FP.SATFINITE.E4M3.F32.PACK_AB_MERGE_C R23, RZ, R22, RZ ;  /* 0x00000016ff17723e */ /* 0x001fca00048070ff */
[----:B------:R0:W-:Y:S01]  /*a500*/  @!P4 STG.E.U8 desc[UR20][R32.64+0x19], R23 ;  /* 0x000019172000c986 */ /* 0x0001e2000c101114 */
[----:B------:R-:W-:Y:S05]  /*a510*/  @P2 BRA `(.L_x_63) ;  /* 0x0000000000042947 */ /* 0x000fea0003800000 */
[----:B------:R0:W5:Y:S02]  /*a520*/  LDG.E.U8 R21, desc[UR20][R34.64+0x18] ;  /* 0x0000181422157981 */ /* 0x000164000c1e1100 */
.L_x_63:
[----:B------:R-:W-:Y:S05]  /*a530*/  BSYNC B1 ;  /* 0x0000000000017941 */ /* 0x000fea0003800000 */
.L_x_62:
        /* <DEDUP_REMOVED lines=12> */
.L_x_65:
[----:B------:R-:W-:Y:S05]  /*a600*/  BSYNC B1 ;  /* 0x0000000000017941 */ /* 0x000fea0003800000 */
.L_x_64:
        /* <DEDUP_REMOVED lines=12> */
.L_x_67:
[----:B------:R-:W-:Y:S05]  /*a6d0*/  BSYNC B1 ;  /* 0x0000000000017941 */ /* 0x000fea0003800000 */
.L_x_66:
        /* <DEDUP_REMOVED lines=12> */
.L_x_69:
[----:B------:R-:W-:Y:S05]  /*a7a0*/  BSYNC B1 ;  /* 0x0000000000017941 */ /* 0x000fea0003800000 */
.L_x_68:
        /* <DEDUP_REMOVED lines=12> */
.L_x_71:
[----:B------:R-:W-:Y:S05]  /*a870*/  BSYNC B1 ;  /* 0x0000000000017941 */ /* 0x000fea0003800000 */
.L_x_70:
        /* <DEDUP_REMOVED lines=12> */
.L_x_73:
[----:B------:R-:W-:Y:S05]  /*a940*/  BSYNC B1 ;  /* 0x0000000000017941 */ /* 0x000fea0003800000 */
.L_x_72:
        /* <DEDUP_REMOVED lines=12> */
.L_x_75:
[----:B------:R-:W-:Y:S05]  /*aa10*/  BSYNC B1 ;  /* 0x0000000000017941 */ /* 0x000fea0003800000 */
.L_x_74:
        /* <DEDUP_REMOVED lines=12> */
.L_x_77:
[----:B------:R-:W-:Y:S05]  /*aae0*/  BSYNC B1 ;  /* 0x0000000000017941 */ /* 0x000fea0003800000 */
.L_x_76:
        /* <DEDUP_REMOVED lines=12> */
.L_x_79:
[----:B------:R-:W-:Y:S05]  /*abb0*/  BSYNC B1 ;  /* 0x0000000000017941 */ /* 0x000fea0003800000 */
.L_x_78:
        /* <DEDUP_REMOVED lines=12> */
.L_x_81:
[----:B------:R-:W-:Y:S05]  /*ac80*/  BSYNC B1 ;  /* 0x0000000000017941 */ /* 0x000fea0003800000 */
.L_x_80:
        /* <DEDUP_REMOVED lines=12> */
.L_x_83:
[----:B------:R-:W-:Y:S05]  /*ad50*/  BSYNC B1 ;  /* 0x0000000000017941 */ /* 0x000fea0003800000 */
.L_x_82:
        /* <DEDUP_REMOVED lines=12> */
.L_x_85:
[----:B------:R-:W-:Y:S05]  /*ae20*/  BSYNC B1 ;  /* 0x0000000000017941 */ /* 0x000fea0003800000 */
.L_x_84:
        /* <DEDUP_REMOVED lines=12> */
.L_x_87:
[----:B------:R-:W-:Y:S05]  /*aef0*/  BSYNC B1 ;  /* 0x0000000000017941 */ /* 0x000fea0003800000 */
.L_x_86:
        /* <DEDUP_REMOVED lines=12> */
.L_x_89:
[----:B------:R-:W-:Y:S05]  /*afc0*/  BSYNC B1 ;  /* 0x0000000000017941 */ /* 0x000fea0003800000 */
.L_x_88:
        /* <DEDUP_REMOVED lines=12> */
.L_x_91:
[----:B------:R-:W-:Y:S05]  /*b090*/  BSYNC B1 ;  /* 0x0000000000017941 */ /* 0x000fea0003800000 */
.L_x_90:
        /* <DEDUP_REMOVED lines=12> */
.L_x_93:
[----:B------:R-:W-:Y:S05]  /*b160*/  BSYNC B1 ;  /* 0x0000000000017941 */ /* 0x000fea0003800000 */
.L_x_92:
        /* <DEDUP_REMOVED lines=12> */
.L_x_95:
[----:B------:R-:W-:Y:S05]  /*b230*/  BSYNC B1 ;  /* 0x0000000000017941 */ /* 0x000fea0003800000 */
.L_x_94:
        /* <DEDUP_REMOVED lines=12> */
.L_x_97:
[----:B------:R-:W-:Y:S05]  /*b300*/  BSYNC B1 ;  /* 0x0000000000017941 */ /* 0x000fea0003800000 */
.L_x_96:
        /* <DEDUP_REMOVED lines=12> */
.L_x_99:
[----:B------:R-:W-:Y:S05]  /*b3d0*/  BSYNC B1 ;  /* 0x0000000000017941 */ /* 0x000fea0003800000 */
.L_x_98:
        /* <DEDUP_REMOVED lines=12> */
.L_x_101:
[----:B------:R-:W-:Y:S05]  /*b4a0*/  BSYNC B1 ;  /* 0x0000000000017941 */ /* 0x000fea0003800000 */
.L_x_100:
[----:B-----5:R-:W-:Y:S01]  /*b4b0*/  LOP3.LUT R2, R2, 0xff, RZ, 0xc0, !PT ;  /* 0x000000ff02027812 */ /* 0x020fe200078ec0ff */
[----:B------:R-:W-:Y:S01]  /*b4c0*/  BSSY B1, `(.L_x_102) ;  /* 0x000000b000017945 */ /* 0x000fe20003800000 */
[----:B------:R-:W-:Y:S02]  /*b4d0*/  ISETP.LT.OR P2, PT, R42, 0x41, !P1 ;  /* 0x000000412a00780c */ /* 0x000fe40004f41670 */
[----:B------:R-:W-:-:S05]  /*b4e0*/  F2FP.F16.E4M3.UNPACK_B R2, R2 ;  /* 0x00000002ff02723e */ /* 0x000fca00020006ff */
[----:B------:R-:W-:-:S05]  /*b4f0*/  HADD2.F32 R2, -RZ, R2.H0_H0 ;  /* 0x20000002ff027230 */ /* 0x000fca0000004100 */
[----:B0-----:R-:W-:-:S04]  /*b500*/  FMUL R3, R2, UR23 ;  /* 0x0000001702037c20 */ /* 0x001fc80008400000 */
[----:B------:R-:W-:Y:S01]  /*b510*/  FFMA R3, R0, UR22, R3 ;  /* 0x0000001600037c23 */ /* 0x000fe20008000003 */
[----:B------:R-:W-:-:S04]  /*b520*/  PRMT R0, RZ, 0x7610, R0 ;  /* 0x00007610ff007816 */ /* 0x000fc80000000000 */
[----:B------:R-:W-:-:S05]  /*b530*/  F2FP.SATFINITE.E4M3.F32.PACK_AB_MERGE_C R3, RZ, R3, RZ ;  /* 0x00000003ff03723e */ /* 0x000fca00048070ff */
[----:B------:R0:W-:Y:S01]  /*b540*/  @!P4 STG.E.U8 desc[UR20][R32.64+0x41], R3 ;  /* 0x000041032000c986 */ /* 0x0001e2000c101114 */
[----:B------:R-:W-:Y:S05]  /*b550*/  @P2 BRA `(.L_x_103) ;  /* 0x0000000000042947 */ /* 0x000fea0003800000 */
[----:B------:R0:W5:Y:S02]  /*b560*/  LDG.E.U8 R0, desc[UR20][R34.64+0x40] ;  /* 0x0000401422007981 */ /* 0x000164000c1e1100 */
.L_x_103:
[----:B------:R-:W-:Y:S05]  /*b570*/  BSYNC B1 ;  /* 0x0000000000017941 */ /* 0x000fea0003800000 */
.L_x_102:
[----:B------:R-:W2:Y:S01]  /*b580*/  LDL.LU R2, [R1] ;  /* 0x0000000001027983 */ /* 0x000ea20000300800 */
[----:B-----5:R-:W-:Y:S01]  /*b590*/  LOP3.LUT R0, R0, 0xff, RZ, 0xc0, !PT ;  /* 0x000000ff00007812 */ /* 0x020fe200078ec0ff */
[----:B------:R-:W-:Y:S01]  /*b5a0*/  BSSY B1, `(.L_x_104) ;  /* 0x000000b000017945 */ /* 0x000fe20003800000 */
[----:B------:R-:W-:Y:S02]  /*b5b0*/  ISETP.LT.OR P4, PT, R42, 0x42, !P1 ;  /* 0x000000422a00780c */ /* 0x000fe40004f81670 */
[----:B------:R-:W-:-:S05]  /*b5c0*/  F2FP.F16.E4M3.UNPACK_B R0, R0 ;  /* 0x00000000ff00723e */ /* 0x000fca00020006ff */
[----:B------:R-:W-:-:S05]  /*b5d0*/  HADD2.F32 R0, -RZ, R0.H0_H0 ;  /* 0x20000000ff007230 */ /* 0x000fca0000004100 */
[----:B------:R-:W-:-:S04]  /*b5e0*/  FMUL R0, R0, UR23 ;  /* 0x0000001700007c20 */ /* 0x000fc80008400000 */
[----:B--2---:R-:W-:-:S05]  /*b5f0*/  FFMA R0, R2, UR22, R0 ;  /* 0x0000001602007c23 */ /* 0x004fca0008000000 */
[----:B0-----:R-:W-:Y:S02]  /*b600*/  F2FP.SATFINITE.E4M3.F32.PACK_AB_MERGE_C R3, RZ, R0, RZ ;  /* 0x00000000ff03723e */ /* 0x001fe400048070ff */
[----:B------:R-:W-:-:S03]  /*b610*/  PRMT R0, RZ, 0x7610, R0 ;  /* 0x00007610ff007816 */ /* 0x000fc60000000000 */
[----:B------:R0:W-:Y:S01]  /*b620*/  @!P2 STG.E.U8 desc[UR20][R30.64+0x40], R3 ;  /* 0x000040031e00a986 */ /* 0x0001e2000c101114 */
[----:B------:R-:W-:Y:S05]  /*b630*/  @P4 BRA `(.L_x_105) ;  /* 0x0000000000044947 */ /* 0x000fea0003800000 */
[----:B------:R2:W5:Y:S02]  /*b640*/  LDG.E.U8 R0, desc[UR20][R34.64+0x41] ;  /* 0x0000411422007981 */ /* 0x000564000c1e1100 */
.L_x_105:
[----:B------:R-:W-:Y:S05]  /*b650*/  BSYNC B1 ;  /* 0x0000000000017941 */ /* 0x000fea0003800000 */
.L_x_104:
[----:B------:R-:W3:Y:S01]  /*b660*/  LDL.LU R2, [R1+0x4] ;  /* 0x0000040001027983 */ /* 0x000ee20000300800 */
[----:B-----5:R-:W-:Y:S01]  /*b670*/  LOP3.LUT R0, R0, 0xff, RZ, 0xc0, !PT ;  /* 0x000000ff00007812 */ /* 0x020fe200078ec0ff */
[----:B------:R-:W-:Y:S01]  /*b680*/  BSSY B1, `(.L_x_106) ;  /* 0x000000b000017945 */ /* 0x000fe20003800000 */
[----:B------:R-:W-:Y:S02]  /*b690*/  ISETP.LT.OR P2, PT, R42, 0x49, !P0 ;  /* 0x000000492a00780c */ /* 0x000fe40004741670 */
[----:B------:R-:W-:-:S05]  /*b6a0*/  F2FP.F16.E4M3.UNPACK_B R0, R0 ;  /* 0x00000000ff00723e */ /* 0x000fca00020006ff */
[----:B------:R-:W-:-:S05]  /*b6b0*/  HADD2.F32 R0, -RZ, R0.H0_H0 ;  /* 0x20000000ff007230 */ /* 0x000fca0000004100 */
[----:B------:R-:W-:-:S04]  /*b6c0*/  FMUL R0, R0, UR23 ;  /* 0x0000001700007c20 */ /* 0x000fc80008400000 */
[----:B---3--:R-:W-:-:S05]  /*b6d0*/  FFMA R0, R2, UR22, R0 ;  /* 0x0000001602007c23 */ /* 0x008fca0008000000 */
[----:B0-----:R-:W-:Y:S02]  /*b6e0*/  F2FP.SATFINITE.E4M3.F32.PACK_AB_MERGE_C R3, RZ, R0, RZ ;  /* 0x00000000ff03723e */ /* 0x001fe400048070ff */
[----:B------:R-:W-:-:S03]  /*b6f0*/  PRMT R0, RZ, 0x7610, R0 ;  /* 0x00007610ff007816 */ /* 0x000fc60000000000 */
[----:B------:R0:W-:Y:S01]  /*b700*/  @!P4 STG.E.U8 desc[UR20][R30.64+0x41], R3 ;  /* 0x000041031e00c986 */ /* 0x0001e2000c101114 */
[----:B------:R-:W-:Y:S05]  /*b710*/  @P2 BRA `(.L_x_107) ;  /* 0x0000000000042947 */ /* 0x000fea0003800000 */
[----:B------:R3:W5:Y:S02]  /*b720*/  LDG.E.U8 R0, desc[UR20][R24.64+0x48] ;  /* 0x0000481418007981 */ /* 0x000764000c1e1100 */
.L_x_107:
[----:B------:R-:W-:Y:S05]  /*b730*/  BSYNC B1 ;  /* 0x0000000000017941 */ /* 0x000fea0003800000 */
.L_x_106:
[----:B------:R-:W2:Y:S01]  /*b740*/  LDL.LU R2, [R1+0x8] ;  /* 0x0000080001027983 */ /* 0x000ea20000300800 */
        /* <DEDUP_REMOVED lines=12> */
.L_x_109:
[----:B------:R-:W-:Y:S05]  /*b810*/  BSYNC B1 ;  /* 0x0000000000017941 */ /* 0x000fea0003800000 */
.L_x_108:
        /* <DEDUP_REMOVED lines=13> */
.L_x_111:
[----:B------:R-:W-:Y:S05]  /*b8f0*/  BSYNC B1 ;  /* 0x0000000000017941 */ /* 0x000fea0003800000 */
.L_x_110:
        /* <DEDUP_REMOVED lines=13> */
.L_x_113:
[----:B------:R-:W-:Y:S05]  /*b9d0*/  BSYNC B1 ;  /* 0x0000000000017941 */ /* 0x000fea0003800000 */
.L_x_112:
        /* <DEDUP_REMOVED lines=13> */
.L_x_115:
[----:B------:R-:W-:Y:S05]  /*bab0*/  BSYNC B1 ;  /* 0x0000000000017941 */ /* 0x000fea0003800000 */
.L_x_114:
        /* <DEDUP_REMOVED lines=13> */
.L_x_117:
[----:B------:R-:W-:Y:S05]  /*bb90*/  BSYNC B1 ;  /* 0x0000000000017941 */ /* 0x000fea0003800000 */
.L_x_116:
        /* <DEDUP_REMOVED lines=13> */
.L_x_119:
[----:B------:R-:W-:Y:S05]  /*bc70*/  BSYNC B1 ;  /* 0x0000000000017941 */ /* 0x000fea0003800000 */
.L_x_118:
        /* <DEDUP_REMOVED lines=13> */
.L_x_121:
[----:B------:R-:W-:Y:S05]  /*bd50*/  BSYNC B1 ;  /* 0x0000000000017941 */ /* 0x000fea0003800000 */
.L_x_120:
        /* <DEDUP_REMOVED lines=13> */
.L_x_123:
[----:B------:R-:W-:Y:S05]  /*be30*/  BSYNC B1 ;  /* 0x0000000000017941 */ /* 0x000fea0003800000 */
.L_x_122:
        /* <DEDUP_REMOVED lines=13> */
.L_x_125:
[----:B------:R-:W-:Y:S05]  /*bf10*/  BSYNC B1 ;  /* 0x0000000000017941 */ /* 0x000fea0003800000 */
.L_x_124:
        /* <DEDUP_REMOVED lines=13> */
.L_x_127:
[----:B------:R-:W-:Y:S05]  /*bff0*/  BSYNC B1 ;  /* 0x0000000000017941 */ /* 0x000fea0003800000 */
.L_x_126:
        /* <DEDUP_REMOVED lines=13> */
.L_x_129:
[----:B------:R-:W-:Y:S05]  /*c0d0*/  BSYNC B1 ;  /* 0x0000000000017941 */ /* 0x000fea0003800000 */
.L_x_128:
        /* <DEDUP_REMOVED lines=13> */
.L_x_131:
[----:B------:R-:W-:Y:S05]  /*c1b0*/  BSYNC B1 ;  /* 0x0000000000017941 */ /* 0x000fea0003800000 */
.L_x_130:
        /* <DEDUP_REMOVED lines=13> */
.L_x_133:
[----:B------:R-:W-:Y:S05]  /*c290*/  BSYNC B1 ;  /* 0x0000000000017941 */ /* 0x000fea0003800000 */
.L_x_132:
        /* <DEDUP_REMOVED lines=13> */
.L_x_135:
[----:B------:R-:W-:Y:S05]  /*c370*/  BSYNC B1 ;  /* 0x0000000000017941 */ /* 0x000fea0003800000 */
.L_x_134:
        /* <DEDUP_REMOVED lines=13> */
.L_x_137:
[----:B------:R-:W-:Y:S05]  /*c450*/  BSYNC B1 ;  /* 0x0000000000017941 */ /* 0x000fea0003800000 */
.L_x_136:
        /* <DEDUP_REMOVED lines=13> */
.L_x_139:
[----:B------:R-:W-:Y:S05]  /*c530*/  BSYNC B1 ;  /* 0x0000000000017941 */ /* 0x000fea0003800000 */
.L_x_138:
        /* <DEDUP_REMOVED lines=13> */
.L_x_141:
[----:B------:R-:W-:Y:S05]  /*c610*/  BSYNC B1 ;  /* 0x0000000000017941 */ /* 0x000fea0003800000 */
.L_x_140:
        /* <DEDUP_REMOVED lines=13> */
.L_x_143:
[----:B------:R-:W-:Y:S05]  /*c6f0*/  BSYNC B1 ;  /* 0x0000000000017941 */ /* 0x000fea0003800000 */
.L_x_142:
        /* <DEDUP_REMOVED lines=13> */
.L_x_145:
[----:B------:R-:W-:Y:S05]  /*c7d0*/  BSYNC B1 ;  /* 0x0000000000017941 */ /* 0x000fea0003800000 */
.L_x_144:
        /* <DEDUP_REMOVED lines=13> */
.L_x_147:
[----:B------:R-:W-:Y:S05]  /*c8b0*/  BSYNC B1 ;  /* 0x0000000000017941 */ /* 0x000fea0003800000 */
.L_x_146:
        /* <DEDUP_REMOVED lines=13> */
.L_x_149:
[----:B------:R-:W-:Y:S05]  /*c990*/  BSYNC B1 ;  /* 0x0000000000017941 */ /* 0x000fea0003800000 */
.L_x_148:
        /* <DEDUP_REMOVED lines=13> */
.L_x_151:
[----:B------:R-:W-:Y:S05]  /*ca70*/  BSYNC B1 ;  /* 0x0000000000017941 */ /* 0x000fea0003800000 */
.L_x_150:
        /* <DEDUP_REMOVED lines=13> */
.L_x_153:
[----:B------:R-:W-:Y:S05]  /*cb50*/  BSYNC B1 ;  /* 0x0000000000017941 */ /* 0x000fea0003800000 */
.L_x_152:
        /* <DEDUP_REMOVED lines=13> */
.L_x_155:
[----:B------:R-:W-:Y:S05]  /*cc30*/  BSYNC B1 ;  /* 0x0000000000017941 */ /* 0x000fea0003800000 */
.L_x_154:
        /* <DEDUP_REMOVED lines=13> */
.L_x_157:
[----:B------:R-:W-:Y:S05]  /*cd10*/  BSYNC B1 ;  /* 0x0000000000017941 */ /* 0x000fea0003800000 */
.L_x_156:
        /* <DEDUP_REMOVED lines=13> */
.L_x_159:
[----:B------:R-:W-:Y:S05]  /*cdf0*/  BSYNC B1 ;  /* 0x0000000000017941 */ /* 0x000fea0003800000 */
.L_x_158:
        /* <DEDUP_REMOVED lines=13> */
.L_x_161:
[----:B------:R-:W-:Y:S05]  /*ced0*/  BSYNC B1 ;  /* 0x0000000000017941 */ /* 0x000fea0003800000 */
.L_x_160:
        /* <DEDUP_REMOVED lines=13> */
.L_x_163:
[----:B------:R-:W-:Y:S05]  /*cfb0*/  BSYNC B1 ;  /* 0x0000000000017941 */ /* 0x000fea0003800000 */
.L_x_162:
        /* <DEDUP_REMOVED lines=13> */
.L_x_165:
[----:B------:R-:W-:Y:S05]  /*d090*/  BSYNC B1 ;  /* 0x0000000000017941 */ /* 0x000fea0003800000 */
.L_x_164:
        /* <DEDUP_REMOVED lines=13> */
.L_x_167:
[----:B------:R-:W-:Y:S05]  /*d170*/  BSYNC B1 ;  /* 0x0000000000017941 */ /* 0x000fea0003800000 */
.L_x_166:
        /* <DEDUP_REMOVED lines=13> */
.L_x_169:
[----:B------:R-:W-:Y:S05]  /*d250*/  BSYNC B1 ;  /* 0x0000000000017941 */ /* 0x000fea0003800000 */
.L_x_168:
        /* <DEDUP_REMOVED lines=13> */
.L_x_171:
[----:B------:R-:W-:Y:S05]  /*d330*/  BSYNC B1 ;  /* 0x0000000000017941 */ /* 0x000fea0003800000 */
.L_x_170:
        /* <DEDUP_REMOVED lines=13> */
.L_x_173:
[----:B------:R-:W-:Y:S05]  /*d410*/  BSYNC B1 ;  /* 0x0000000000017941 */ /* 0x000fea0003800000 */
.L_x_172:
        /* <DEDUP_REMOVED lines=13> */
.L_x_175:
[----:B------:R-:W-:Y:S05]  /*d4f0*/  BSYNC B1 ;  /* 0x0000000000017941 */ /* 0x000fea0003800000 */
.L_x_174:
        /* <DEDUP_REMOVED lines=13> */
.L_x_177:
[----:B------:R-:W-:Y:S05]  /*d5d0*/  BSYNC B1 ;  /* 0x0000000000017941 */ /* 0x000fea0003800000 */
.L_x_176:
        /* <DEDUP_REMOVED lines=13> */
.L_x_179:
[----:B------:R-:W-:Y:S05]  /*d6b0*/  BSYNC B1 ;  /* 0x0000000000017941 */ /* 0x000fea0003800000 */
.L_x_178:
        /* <DEDUP_REMOVED lines=13> */
.L_x_181:
[----:B------:R-:W-:Y:S05]  /*d790*/  BSYNC B1 ;  /* 0x0000000000017941 */ /* 0x000fea0003800000 */
.L_x_180:
        /* <DEDUP_REMOVED lines=13> */
.L_x_183:
[----:B------:R-:W-:Y:S05]  /*d870*/  BSYNC B1 ;  /* 0x0000000000017941 */ /* 0x000fea0003800000 */
.L_x_182:
        /* <DEDUP_REMOVED lines=13> */
.L_x_185:
[----:B------:R-:W-:Y:S05]  /*d950*/  BSYNC B1 ;  /* 0x0000000000017941 */ /* 0x000fea0003800000 */
.L_x_184:
        /* <DEDUP_REMOVED lines=13> */
.L_x_187:
[----:B------:R-:W-:Y:S05]  /*da30*/  BSYNC B1 ;  /* 0x0000000000017941 */ /* 0x000fea0003800000 */
.L_x_186:
        /* <DEDUP_REMOVED lines=13> */
.L_x_189:
[----:B------:R-:W-:Y:S05]  /*db10*/  BSYNC B1 ;  /* 0x0000000000017941 */ /* 0x000fea0003800000 */
.L_x_188:
        /* <DEDUP_REMOVED lines=13> */
.L_x_191:
[----:B------:R-:W-:Y:S05]  /*dbf0*/  BSYNC B1 ;  /* 0x0000000000017941 */ /* 0x000fea0003800000 */
.L_x_190:
        /* <DEDUP_REMOVED lines=13> */
.L_x_193:
[----:B------:R-:W-:Y:S05]  /*dcd0*/  BSYNC B1 ;  /* 0x0000000000017941 */ /* 0x000fea0003800000 */
.L_x_192:
        /* <DEDUP_REMOVED lines=13> */
.L_x_195:
[----:B------:R-:W-:Y:S05]  /*ddb0*/  BSYNC B1 ;  /* 0x0000000000017941 */ /* 0x000fea0003800000 */
.L_x_194:
        /* <DEDUP_REMOVED lines=13> */
.L_x_197:
[----:B------:R-:W-:Y:S05]  /*de90*/  BSYNC B1 ;  /* 0x0000000000017941 */ /* 0x000fea0003800000 */
.L_x_196:
        /* <DEDUP_REMOVED lines=13> */
.L_x_199:
[----:B------:R-:W-:Y:S05]  /*df70*/  BSYNC B1 ;  /* 0x0000000000017941 */ /* 0x000fea0003800000 */
.L_x_198:
        /* <DEDUP_REMOVED lines=13> */
.L_x_201:
[----:B------:R-:W-:Y:S05]  /*e050*/  BSYNC B1 ;  /* 0x0000000000017941 */ /* 0x000fea0003800000 */
.L_x_200:
        /* <DEDUP_REMOVED lines=13> */
.L_x_203:
[----:B------:R-:W-:Y:S05]  /*e130*/  BSYNC B1 ;  /* 0x0000000000017941 */ /* 0x000fea0003800000 */
.L_x_202:
        /* <DEDUP_REMOVED lines=13> */
.L_x_205:
[----:B------:R-:W-:Y:S05]  /*e210*/  BSYNC B1 ;  /* 0x0000000000017941 */ /* 0x000fea0003800000 */
.L_x_204:
        /* <DEDUP_REMOVED lines=13> */
.L_x_207:
[----:B------:R-:W-:Y:S05]  /*e2f0*/  BSYNC B1 ;  /* 0x0000000000017941 */ /* 0x000fea0003800000 */
.L_x_206:
        /* <DEDUP_REMOVED lines=13> */
.L_x_209:
[----:B------:R-:W-:Y:S05]  /*e3d0*/  BSYNC B1 ;  /* 0x0000000000017941 */ /* 0x000fea0003800000 */
.L_x_208:
        /* <DEDUP_REMOVED lines=13> */
.L_x_211:
[----:B------:R-:W-:Y:S05]  /*e4b0*/  BSYNC B1 ;  /* 0x0000000000017941 */ /* 0x000fea0003800000 */
.L_x_210:
        /* <DEDUP_REMOVED lines=13> */
.L_x_213:
[----:B------:R-:W-:Y:S05]  /*e590*/  BSYNC B1 ;  /* 0x0000000000017941 */ /* 0x000fea0003800000 */
.L_x_212:
        /* <DEDUP_REMOVED lines=13> */
.L_x_215:
[----:B------:R-:W-:Y:S05]  /*e670*/  BSYNC B1 ;  /* 0x0000000000017941 */ /* 0x000fea0003800000 */
.L_x_214:
        /* <DEDUP_REMOVED lines=13> */
.L_x_217:
[----:B------:R-:W-:Y:S05]  /*e750*/  BSYNC B1 ;  /* 0x0000000000017941 */ /* 0x000fea0003800000 */
.L_x_216:
        /* <DEDUP_REMOVED lines=13> */
.L_x_219:
[----:B------:R-:W-:Y:S05]  /*e830*/  BSYNC B1 ;  /* 0x0000000000017941 */ /* 0x000fea0003800000 */
.L_x_218:
        /* <DEDUP_REMOVED lines=13> */
.L_x_221:
[----:B------:R-:W-:Y:S05]  /*e910*/  BSYNC B1 ;  /* 0x0000000000017941 */ /* 0x000fea0003800000 */
.L_x_220:
        /* <DEDUP_REMOVED lines=13> */
.L_x_223:
[----:B------:R-:W-:Y:S05]  /*e9f0*/  BSYNC B1 ;  /* 0x0000000000017941 */ /* 0x000fea0003800000 */
.L_x_222:
        /* <DEDUP_REMOVED lines=13> */
.L_x_225:
[----:B------:R-:W-:Y:S05]  /*ead0*/  BSYNC B1 ;  /* 0x0000000000017941 */ /* 0x000fea0003800000 */
.L_x_224:
[----:B------:R-:W3:Y:S01]  /*eae0*/  LDL.LU R6, [R1+0xf4] ;  /* 0x0000f40001067983 */ /* 0x000ee20000300800 */
[----:B-----5:R-:W-:Y:S01]  /*eaf0*/  LOP3.LUT R0, R0, 0xff, RZ, 0xc0, !PT ;  /* 0x000000ff00007812 */ /* 0x020fe200078ec0ff */
[----:B------:R-:W-:Y:S01]  /*eb00*/  BSSY B1, `(.L_x_226) ;  /* 0x0000013000017945 */ /* 0x000fe20003800000 */
[----:B------:R-:W-:Y:S02]  /*eb10*/  IADD3 R5, P0, R36, 0x80, RZ ;  /* 0x0000008024057810 */ /* 0x000fe40007f1e0ff */
[----:B------:R-:W-:-:S03]  /*eb20*/  F2FP.F16.E4M3.UNPACK_B R0, R0 ;  /* 0x00000000ff00723e */ /* 0x000fc600020006ff */
[----:B------:R-:W-:Y:S01]  /*eb30*/  IMAD.X R2, RZ, RZ, R37, P0 ;  /* 0x000000ffff027224 */ /* 0x000fe200000e0625 */
[----:B------:R-:W-:Y:S01]  /*eb40*/  ISETP.GE.AND P0, PT, R40, 0x81, PT ;  /* 0x000000812800780c */ /* 0x000fe20003f06270 */
[----:B------:R-:W-:Y:S02]  /*eb50*/  HADD2.F32 R0, -RZ, R0.H0_H0 ;  /* 0x20000000ff007230 */ /* 0x000fe40000004100 */
[----:B------:R-:W-:Y:S01]  /*eb60*/  IMAD R4, R2, UR6, RZ ;  /* 0x0000000602047c24 */ /* 0x000fe2000f8e02ff */
[----:B------:R-:W-:Y:S01]  /*eb70*/  ISETP.LT.OR P4, PT, R42, 0x1, !P0 ;  /* 0x000000012a00780c */ /* 0x000fe20004781670 */
[----:B0-----:R-:W-:-:S04]  /*eb80*/  IMAD.WIDE.U32 R2, R5, UR6, R38 ;  /* 0x0000000605027c25 */ /* 0x001fc8000f8e0026 */
[----:B------:R-:W-:Y:S01]  /*eb90*/  FMUL R0, R0, UR23 ;  /* 0x0000001700007c20 */ /* 0x000fe20008400000 */
[----:B------:R-:W-:Y:S01]  /*eba0*/  IMAD R5, R5, UR7, R4 ;  /* 0x0000000705057c24 */ /* 0x000fe2000f8e0204 */
[----:B------:R-:W-:-:S04]  /*ebb0*/  IADD3 R2, P2, R2, UR10, RZ ;  /* 0x0000000a02027c10 */ /* 0x000fc8000ff5e0ff */
[----:B------:R-:W-:Y:S01]  /*ebc0*/  IADD3.X R3, R3, UR11, R5, P2, !PT ;  /* 0x0000000b03037c10 */ /* 0x000fe200097fe405 */
[----:B---3--:R-:W-:-:S05]  /*ebd0*/  FFMA R0, R6, UR22, R0 ;  /* 0x0000001606007c23 */ /* 0x008fca0008000000 */
[----:B------:R-:W-:Y:S02]  /*ebe0*/  F2FP.SATFINITE.E4M3.F32.PACK_AB_MERGE_C R7, RZ, R0, RZ ;  /* 0x00000000ff07723e */ /* 0x000fe400048070ff */
[----:B------:R-:W-:-:S03]  /*ebf0*/  PRMT R0, RZ, 0x7610, R0 ;  /* 0x00007610ff007816 */ /* 0x000fc60000000000 */
[----:B------:R0:W-:Y:S01]  /*ec00*/  @!P1 STG.E.U8 desc[UR20][R30.64+0xb9], R7 ;  /* 0x0000b9071e009986 */ /* 0x0001e2000c101114 */
[----:B------:R-:W-:Y:S05]  /*ec10*/  @P4 BRA `(.L_x_227) ;  /* 0x0000000000044947 */ /* 0x000fea0003800000 */
[----:B------:R3:W5:Y:S02]  /*ec20*/  LDG.E.U8 R0, desc[UR20][R2.64] ;  /* 0x0000001402007981 */ /* 0x000764000c1e1100 */
.L_x_227:
[----:B------:R-:W-:Y:S05]  /*ec30*/  BSYNC B1 ;  /* 0x0000000000017941 */ /* 0x000fea0003800000 */
.L_x_226:
        /* <DEDUP_REMOVED lines=8> */
[----:B------:R-:W-:Y:S02]  /*ecc0*/  F2FP.SATFINITE.E4M3.F32.PACK_AB_MERGE_C R5, RZ, R0, RZ ;  /* 0x00000000ff05723e */ /* 0x000fe400048070ff */
[----:B------:R-:W-:-:S03]  /*ecd0*/  PRMT R0, RZ, 0x7610, R0 ;  /* 0x00007610ff007816 */ /* 0x000fc60000000000 */
[----:B------:R2:W-:Y:S01]  /*ece0*/  @!P4 STG.E.U8 desc[UR20][R28.64], R5 ;  /* 0x000000051c00c986 */ /* 0x0005e2000c101114 */
[----:B------:R-:W-:Y:S05]  /*ecf0*/  @P2 BRA `(.L_x_229) ;  /* 0x0000000000042947 */ /* 0x000fea0003800000 */
[----:B------:R0:W5:Y:S02]  /*ed00*/  LDG.E.U8 R0, desc[UR20][R2.64+0x1] ;  /* 0x0000011402007981 */ /* 0x000164000c1e1100 */
.L_x_229:
[----:B------:R-:W-:Y:S05]  /*ed10*/  BSYNC B1 ;  /* 0x0000000000017941 */ /* 0x000fea0003800000 */
.L_x_228:
[----:B------:R-:W3:Y:S01]  /*ed20*/  LDL.LU R4, [R1+0xfc] ;  /* 0x0000fc0001047983 */ /* 0x000ee20000300800 */
[----:B-----5:R-:W-:Y:S01]  /*ed30*/  LOP3.LUT R0, R0, 0xff, RZ, 0xc0, !PT ;  /* 0x000000ff00007812 */ /* 0x020fe200078ec0ff */
[----:B------:R-:W-:Y:S01]  /*ed40*/  BSSY B1, `(.L_x_230) ;  /* 0x0000013000017945 */ /* 0x000fe20003800000 */
[----:B--2---:R-:W-:Y:S02]  /*ed50*/  IADD3 R5, P1, R36, 0x88, RZ ;  /* 0x0000008824057810 */ /* 0x004fe40007f3e0ff */
[----:B------:R-:W-:-:S03]  /*ed60*/  F2FP.F16.E4M3.UNPACK_B R0, R0 ;  /* 0x00000000ff00723e */ /* 0x000fc600020006ff */
[----:B------:R-:W-:Y:S01]  /*ed70*/  IMAD.X R36, RZ, RZ, R37, P1 ;  /* 0x000000ffff247224 */ /* 0x000fe200008e0625 */
[----:B------:R-:W-:Y:S01]  /*ed80*/  ISETP.GE.AND P1, PT, R40, 0x89, PT ;  /* 0x000000892800780c */ /* 0x000fe20003f26270 */
[----:B------:R-:W-:Y:S02]  /*ed90*/  HADD2.F32 R0, -RZ, R0.H0_H0 ;  /* 0x20000000ff007230 */ /* 0x000fe40000004100 */
[----:B------:R-:W-:Y:S01]  /*eda0*/  IMAD R36, R36, UR6, RZ ;  /* 0x0000000624247c24 */ /* 0x000fe2000f8e02ff */
[----:B------:R-:W-:Y:S01]  /*edb0*/  ISETP.LT.OR P5, PT, R42, 0x1, !P1 ;  /* 0x000000012a00780c */ /* 0x000fe20004fa1670 */
[----:B------:R-:W-:-:S04]  /*edc0*/  IMAD.WIDE.U32 R38, R5, UR6, R38 ;  /* 0x0000000605267c25 */ /* 0x000fc8000f8e0026 */
[----:B------:R-:W-:Y:S01]  /*edd0*/  FMUL R0, R0, UR23 ;  /* 0x0000001700007c20 */ /* 0x000fe20008400000 */
[----:B------:R-:W-:-:S03]  /*ede0*/  IMAD R5, R5, UR7, R36 ;  /* 0x0000000705057c24 */ /* 0x000fc6000f8e0224 */
[----:B---3--:R-:W-:Y:S01]  /*edf0*/  FFMA R0, R4, UR22, R0 ;  /* 0x0000001604007c23 */ /* 0x008fe20008000000 */
[----:B------:R-:W-:-:S04]  /*ee00*/  IADD3 R4, P4, R38, UR10, RZ ;  /* 0x0000000a26047c10 */ /* 0x000fc8000ff9e0ff */
[----:B0-----:R-:W-:Y:S02]  /*ee10*/  F2FP.SATFINITE.E4M3.F32.PACK_AB_MERGE_C R7, RZ, R0, RZ ;  /* 0x00000000ff07723e */ /* 0x001fe400048070ff */
[----:B------:R-:W-:Y:S02]  /*ee20*/  IADD3.X R5, R39, UR11, R5, P4, !PT ;  /* 0x0000000b27057c10 */ /* 0x000fe4000a7fe405 */
[----:B------:R-:W-:Y:S01]  /*ee30*/  PRMT R0, RZ, 0x7610, R0 ;  /* 0x00007610ff007816 */ /* 0x000fe20000000000 */
[----:B------:R0:W-:Y:S01]  /*ee40*/  @!P2 STG.E.U8 desc[UR20][R28.64+0x1], R7 ;  /* 0x000001071c00a986 */ /* 0x0001e2000c101114 */
[----:B------:R-:W-:Y:S05]  /*ee50*/  @P5 BRA `(.L_x_231) ;  /* 0x0000000000045947 */ /* 0x000fea0003800000 */
[----:B------:R2:W5:Y:S02]  /*ee60*/  LDG.E.U8 R0, desc[UR20][R4.64] ;  /* 0x0000001404007981 */ /* 0x000564000c1e1100 */
.L_x_231:
[----:B------:R-:W-:Y:S05]  /*ee70*/  BSYNC B1 ;  /* 0x0000000000017941 */ /* 0x000fea0003800000 */
.L_x_230:
        /* <DEDUP_REMOVED lines=13> */
.L_x_233:
[----:B------:R-:W-:Y:S05]  /*ef50*/  BSYNC B1 ;  /* 0x0000000000017941 */ /* 0x000fea0003800000 */
.L_x_232:
        /* <DEDUP_REMOVED lines=13> */
.L_x_235:
[----:B------:R-:W-:Y:S05]  /*f030*/  BSYNC B1 ;  /* 0x0000000000017941 */ /* 0x000fea0003800000 */
.L_x_234:
        /* <DEDUP_REMOVED lines=13> */
.L_x_237:
[----:B------:R-:W-:Y:S05]  /*f110*/  BSYNC B1 ;  /* 0x0000000000017941 */ /* 0x000fea0003800000 */
.L_x_236:
        /* <DEDUP_REMOVED lines=13> */
.L_x_239:
[----:B------:R-:W-:Y:S05]  /*f1f0*/  BSYNC B1 ;  /* 0x0000000000017941 */ /* 0x000fea0003800000 */
.L_x_238:
        /* <DEDUP_REMOVED lines=13> */
.L_x_241:
[----:B------:R-:W-:Y:S05]  /*f2d0*/  BSYNC B1 ;  /* 0x0000000000017941 */ /* 0x000fea0003800000 */
.L_x_240:
        /* <DEDUP_REMOVED lines=13> */
.L_x_243:
[----:B------:R-:W-:Y:S05]  /*f3b0*/  BSYNC B1 ;  /* 0x0000000000017941 */ /* 0x000fea0003800000 */
.L_x_242:
        /* <DEDUP_REMOVED lines=13> */
.L_x_245:
[----:B------:R-:W-:Y:S05]  /*f490*/  BSYNC B1 ;  /* 0x0000000000017941 */ /* 0x000fea0003800000 */
.L_x_244:
        /* <DEDUP_REMOVED lines=13> */
.L_x_247:
[----:B------:R-:W-:Y:S05]  /*f570*/  BSYNC B1 ;  /* 0x0000000000017941 */ /* 0x000fea0003800000 */
.L_x_246:
        /* <DEDUP_REMOVED lines=13> */
.L_x_249:
[----:B------:R-:W-:Y:S05]  /*f650*/  BSYNC B1 ;  /* 0x0000000000017941 */ /* 0x000fea0003800000 */
.L_x_248:
        /* <DEDUP_REMOVED lines=13> */
.L_x_251:
[----:B------:R-:W-:Y:S05]  /*f730*/  BSYNC B1 ;  /* 0x0000000000017941 */ /* 0x000fea0003800000 */
.L_x_250:
        /* <DEDUP_REMOVED lines=13> */
.L_x_253:
[----:B------:R-:W-:Y:S05]  /*f810*/  BSYNC B1 ;  /* 0x0000000000017941 */ /* 0x000fea0003800000 */
.L_x_252:
        /* <DEDUP_REMOVED lines=13> */
.L_x_255:
[----:B------:R-:W-:Y:S05]  /*f8f0*/  BSYNC B1 ;  /* 0x0000000000017941 */ /* 0x000fea0003800000 */
.L_x_254:
        /* <DEDUP_REMOVED lines=13> */
.L_x_257:
[----:B------:R-:W-:Y:S05]  /*f9d0*/  BSYNC B1 ;  /* 0x0000000000017941 */ /* 0x000fea0003800000 */
.L_x_256:
        /* <DEDUP_REMOVED lines=13> */
.L_x_259:
[----:B------:R-:W-:Y:S05]  /*fab0*/  BSYNC B1 ;  /* 0x0000000000017941 */ /* 0x000fea0003800000 */
.L_x_258:
        /* <DEDUP_REMOVED lines=13> */
.L_x_261:
[----:B------:R-:W-:Y:S05]  /*fb90*/  BSYNC B1 ;  /* 0x0000000000017941 */ /* 0x000fea0003800000 */
.L_x_260:
        /* <DEDUP_REMOVED lines=13> */
.L_x_263:
[----:B------:R-:W-:Y:S05]  /*fc70*/  BSYNC B1 ;  /* 0x0000000000017941 */ /* 0x000fea0003800000 */
.L_x_262:
        /* <DEDUP_REMOVED lines=13> */
.L_x_265:
[----:B------:R-:W-:Y:S05]  /*fd50*/  BSYNC B1 ;  /* 0x0000000000017941 */ /* 0x000fea0003800000 */
.L_x_264:
        /* <DEDUP_REMOVED lines=13> */
.L_x_267:
[----:B------:R-:W-:Y:S05]  /*fe30*/  BSYNC B1 ;  /* 0x0000000000017941 */ /* 0x000fea0003800000 */
.L_x_266:
        /* <DEDUP_REMOVED lines=13> */
.L_x_269:
[----:B------:R-:W-:Y:S05]  /*ff10*/  BSYNC B1 ;  /* 0x0000000000017941 */ /* 0x000fea0003800000 */
.L_x_268:
        /* <DEDUP_REMOVED lines=13> */
.L_x_271:
[----:B------:R-:W-:Y:S05]  /*fff0*/  BSYNC B1 ;  /* 0x0000000000017941 */ /* 0x000fea0003800000 */
.L_x_270:
        /* <DEDUP_REMOVED lines=13> */
.L_x_273:
[----:B------:R-:W-:Y:S05]  /*100d0*/  BSYNC B1 ;  /* 0x0000000000017941 */ /* 0x000fea0003800000 */
.L_x_272:
        /* <DEDUP_REMOVED lines=13> */
.L_x_275:
[----:B------:R-:W-:Y:S05]  /*101b0*/  BSYNC B1 ;  /* 0x0000000000017941 */ /* 0x000fea0003800000 */
.L_x_274:
        /* <DEDUP_REMOVED lines=13> */
.L_x_277:
[----:B------:R-:W-:Y:S05]  /*10290*/  BSYNC B1 ;  /* 0x0000000000017941 */ /* 0x000fea0003800000 */
.L_x_276:
        /* <DEDUP_REMOVED lines=13> */
.L_x_279:
[----:B------:R-:W-:Y:S05]  /*10370*/  BSYNC B1 ;  /* 0x0000000000017941 */ /* 0x000fea0003800000 */
.L_x_278:
        /* <DEDUP_REMOVED lines=13> */
.L_x_281:
[----:B------:R-:W-:Y:S05]  /*10450*/  BSYNC B1 ;  /* 0x0000000000017941 */ /* 0x000fea0003800000 */
.L_x_280:
        /* <DEDUP_REMOVED lines=13> */
.L_x_283:
[----:B------:R-:W-:Y:S05]  /*10530*/  BSYNC B1 ;  /* 0x0000000000017941 */ /* 0x000fea0003800000 */
.L_x_282:
        /* <DEDUP_REMOVED lines=13> */
.L_x_285:
[----:B------:R-:W-:Y:S05]  /*10610*/  BSYNC B1 ;  /* 0x0000000000017941 */ /* 0x000fea0003800000 */
.L_x_284:
        /* <DEDUP_REMOVED lines=13> */
.L_x_287:
[----:B------:R-:W-:Y:S05]  /*106f0*/  BSYNC B1 ;  /* 0x0000000000017941 */ /* 0x000fea0003800000 */
.L_x_286:
        /* <DEDUP_REMOVED lines=13> */
.L_x_289:
[----:B------:R-:W-:Y:S05]  /*107d0*/  BSYNC B1 ;  /* 0x0000000000017941 */ /* 0x000fea0003800000 */
.L_x_288:
        /* <DEDUP_REMOVED lines=13> */
.L_x_291:
[----:B------:R-:W-:Y:S05]  /*108b0*/  BSYNC B1 ;  /* 0x0000000000017941 */ /* 0x000fea0003800000 */
.L_x_290:
        /* <DEDUP_REMOVED lines=13> */
.L_x_293:
[----:B------:R-:W-:Y:S05]  /*10990*/  BSYNC B1 ;  /* 0x0000000000017941 */ /* 0x000fea0003800000 */
.L_x_292:
        /* <DEDUP_REMOVED lines=13> */
.L_x_295:
[----:B------:R-:W-:Y:S05]  /*10a70*/  BSYNC B1 ;  /* 0x0000000000017941 */ /* 0x000fea0003800000 */
.L_x_294:
        /* <DEDUP_REMOVED lines=13> */
.L_x_297:
[----:B------:R-:W-:Y:S05]  /*10b50*/  BSYNC B1 ;  /* 0x0000000000017941 */ /* 0x000fea0003800000 */
.L_x_296:
        /* <DEDUP_REMOVED lines=13> */
.L_x_299:
[----:B------:R-:W-:Y:S05]  /*10c30*/  BSYNC B1 ;  /* 0x0000000000017941 */ /* 0x000fea0003800000 */
.L_x_298:
        /* <DEDUP_REMOVED lines=13> */
.L_x_301:
[----:B------:R-:W-:Y:S05]  /*10d10*/  BSYNC B1 ;  /* 0x0000000000017941 */ /* 0x000fea0003800000 */
.L_x_300:
        /* <DEDUP_REMOVED lines=13> */
.L_x_303:
[----:B------:R-:W-:Y:S05]  /*10df0*/  BSYNC B1 ;  /* 0x0000000000017941 */ /* 0x000fea0003800000 */
.L_x_302:
        /* <DEDUP_REMOVED lines=13> */
.L_x_305:
[----:B------:R-:W-:Y:S05]  /*10ed0*/  BSYNC B1 ;  /* 0x0000000000017941 */ /* 0x000fea0003800000 */
.L_x_304:
        /* <DEDUP_REMOVED lines=13> */
.L_x_307:
[----:B------:R-:W-:Y:S05]  /*10fb0*/  BSYNC B1 ;  /* 0x0000000000017941 */ /* 0x000fea0003800000 */
.L_x_306:
        /* <DEDUP_REMOVED lines=13> */
.L_x_309:
[----:B------:R-:W-:Y:S05]  /*11090*/  BSYNC B1 ;  /* 0x0000000000017941 */ /* 0x000fea0003800000 */
.L_x_308:
        /* <DEDUP_REMOVED lines=13> */
.L_x_311:
[----:B------:R-:W-:Y:S05]  /*11170*/  BSYNC B1 ;  /* 0x0000000000017941 */ /* 0x000fea0003800000 */
.L_x_310:
        /* <DEDUP_REMOVED lines=13> */
.L_x_313:
[----:B------:R-:W-:Y:S05]  /*11250*/  BSYNC B1 ;  /* 0x0000000000017941 */ /* 0x000fea0003800000 */
.L_x_312:
        /* <DEDUP_REMOVED lines=13> */
.L_x_315:
[----:B------:R-:W-:Y:S05]  /*11330*/  BSYNC B1 ;  /* 0x0000000000017941 */ /* 0x000fea0003800000 */
.L_x_314:
        /* <DEDUP_REMOVED lines=13> */
.L_x_317:
[----:B------:R-:W-:Y:S05]  /*11410*/  BSYNC B1 ;  /* 0x0000000000017941 */ /* 0x000fea0003800000 */
.L_x_316:
        /* <DEDUP_REMOVED lines=13> */
.L_x_319:
[----:B------:R-:W-:Y:S05]  /*114f0*/  BSYNC B1 ;  /* 0x0000000000017941 */ /* 0x000fea0003800000 */
.L_x_318:
        /* <DEDUP_REMOVED lines=13> */
.L_x_321:
[----:B------:R-:W-:Y:S05]  /*115d0*/  BSYNC B1 ;  /* 0x0000000000017941 */ /* 0x000fea0003800000 */
.L_x_320:
        /* <DEDUP_REMOVED lines=13> */
.L_x_323:
[----:B------:R-:W-:Y:S05]  /*116b0*/  BSYNC B1 ;  /* 0x0000000000017941 */ /* 0x000fea0003800000 */
.L_x_322:
        /* <DEDUP_REMOVED lines=13> */
.L_x_325:
[----:B------:R-:W-:Y:S05]  /*11790*/  BSYNC B1 ;  /* 0x0000000000017941 */ /* 0x000fea0003800000 */
.L_x_324:
        /* <DEDUP_REMOVED lines=13> */
.L_x_327:
[----:B------:R-:W-:Y:S05]  /*11870*/  BSYNC B1 ;  /* 0x0000000000017941 */ /* 0x000fea0003800000 */
.L_x_326:
        /* <DEDUP_REMOVED lines=13> */
.L_x_329:
[----:B------:R-:W-:Y:S05]  /*11950*/  BSYNC B1 ;  /* 0x0000000000017941 */ /* 0x000fea0003800000 */
.L_x_328:
        /* <DEDUP_REMOVED lines=13> */
.L_x_331:
[----:B------:R-:W-:Y:S05]  /*11a30*/  BSYNC B1 ;  /* 0x0000000000017941 */ /* 0x000fea0003800000 */
.L_x_330:
        /* <DEDUP_REMOVED lines=13> */
.L_x_333:
[----:B------:R-:W-:Y:S05]  /*11b10*/  BSYNC B1 ;  /* 0x0000000000017941 */ /* 0x000fea0003800000 */
.L_x_332:
        /* <DEDUP_REMOVED lines=13> */
.L_x_335:
[----:B------:R-:W-:Y:S05]  /*11bf0*/  BSYNC B1 ;  /* 0x0000000000017941 */ /* 0x000fea0003800000 */
.L_x_334:
        /* <DEDUP_REMOVED lines=13> */
.L_x_337:
[----:B------:R-:W-:Y:S05]  /*11cd0*/  BSYNC B1 ;  /* 0x0000000000017941 */ /* 0x000fea0003800000 */
.L_x_336:
        /* <DEDUP_REMOVED lines=13> */
.L_x_339:
[----:B------:R-:W-:Y:S05]  /*11db0*/  BSYNC B1 ;  /* 0x0000000000017941 */ /* 0x000fea0003800000 */
.L_x_338:
        /* <DEDUP_REMOVED lines=13> */
.L_x_341:
[----:B------:R-:W-:Y:S05]  /*11e90*/  BSYNC B1 ;  /* 0x0000000000017941 */ /* 0x000fea0003800000 */
.L_x_340:
        /* <DEDUP_REMOVED lines=13> */
.L_x_343:
[----:B------:R-:W-:Y:S05]  /*11f70*/  BSYNC B1 ;  /* 0x0000000000017941 */ /* 0x000fea0003800000 */
.L_x_342:
        /* <DEDUP_REMOVED lines=13> */
.L_x_345:
[----:B------:R-:W-:Y:S05]  /*12050*/  BSYNC B1 ;  /* 0x0000000000017941 */ /* 0x000fea0003800000 */
.L_x_344:
        /* <DEDUP_REMOVED lines=13> */
.L_x_347:
[----:B------:R-:W-:Y:S05]  /*12130*/  BSYNC B1 ;  /* 0x0000000000017941 */ /* 0x000fea0003800000 */
.L_x_346:
        /* <DEDUP_REMOVED lines=13> */
.L_x_349:
[----:B------:R-:W-:Y:S05]  /*12210*/  BSYNC B1 ;  /* 0x0000000000017941 */ /* 0x000fea0003800000 */
.L_x_348:
        /* <DEDUP_REMOVED lines=13> */
.L_x_351:
[----:B------:R-:W-:Y:S05]  /*122f0*/  BSYNC B1 ;  /* 0x0000000000017941 */ /* 0x000fea0003800000 */
.L_x_350:
        /* <DEDUP_REMOVED lines=13> */
.L_x_353:
[----:B------:R-:W-:Y:S05]  /*123d0*/  BSYNC B1 ;  /* 0x0000000000017941 */ /* 0x000fea0003800000 */
.L_x_352:
        /* <DEDUP_REMOVED lines=13> */
.L_x_355:
[----:B------:R-:W-:Y:S05]  /*124b0*/  BSYNC B1 ;  /* 0x0000000000017941 */ /* 0x000fea0003800000 */
.L_x_354:
        /* <DEDUP_REMOVED lines=13> */
.L_x_357:
[----:B------:R-:W-:Y:S05]  /*12590*/  BSYNC B1 ;  /* 0x0000000000017941 */ /* 0x000fea0003800000 */
.L_x_356:
        /* <DEDUP_REMOVED lines=13> */
.L_x_359:
[----:B------:R-:W-:Y:S05]  /*12670*/  BSYNC B1 ;  /* 0x0000000000017941 */ /* 0x000fea0003800000 */
.L_x_358:
        /* <DEDUP_REMOVED lines=13> */
.L_x_361:
[----:B------:R-:W-:Y:S05]  /*12750*/  BSYNC B1 ;  /* 0x0000000000017941 */ /* 0x000fea0003800000 */
.L_x_360:
        /* <DEDUP_REMOVED lines=13> */
.L_x_363:
[----:B------:R-:W-:Y:S05]  /*12830*/  BSYNC B1 ;  /* 0x0000000000017941 */ /* 0x000fea0003800000 */
.L_x_362:
        /* <DEDUP_REMOVED lines=13> */
.L_x_365:
[----:B------:R-:W-:Y:S05]  /*12910*/  BSYNC B1 ;  /* 0x0000000000017941 */ /* 0x000fea0003800000 */
.L_x_364:
        /* <DEDUP_REMOVED lines=13> */
.L_x_367:
[----:B------:R-:W-:Y:S05]  /*129f0*/  BSYNC B1 ;  /* 0x0000000000017941 */ /* 0x000fea0003800000 */
.L_x_366:
        /* <DEDUP_REMOVED lines=13> */
.L_x_369:
[----:B------:R-:W-:Y:S05]  /*12ad0*/  BSYNC B1 ;  /* 0x0000000000017941 */ /* 0x000fea0003800000 */
.L_x_368:
        /* <DEDUP_REMOVED lines=13> */
.L_x_371:
[----:B------:R-:W-:Y:S05]  /*12bb0*/  BSYNC B1 ;  /* 0x0000000000017941 */ /* 0x000fea0003800000 */
.L_x_370:
        /* <DEDUP_REMOVED lines=13> */
.L_x_373:
[----:B------:R-:W-:Y:S05]  /*12c90*/  BSYNC B1 ;  /* 0x0000000000017941 */ /* 0x000fea0003800000 */
.L_x_372:
        /* <DEDUP_REMOVED lines=13> */
.L_x_375:
[----:B------:R-:W-:Y:S05]  /*12d70*/  BSYNC B1 ;  /* 0x0000000000017941 */ /* 0x000fea0003800000 */
.L_x_374:
        /* <DEDUP_REMOVED lines=13> */
.L_x_377:
[----:B------:R-:W-:Y:S05]  /*12e50*/  BSYNC B1 ;  /* 0x0000000000017941 */ /* 0x000fea0003800000 */
.L_x_376:
        /* <DEDUP_REMOVED lines=13> */
.L_x_379:
[----:B------:R-:W-:Y:S05]  /*12f30*/  BSYNC B1 ;  /* 0x0000000000017941 */ /* 0x000fea0003800000 */
.L_x_378:
        /* <DEDUP_REMOVED lines=13> */
.L_x_381:
[----:B------:R-:W-:Y:S05]  /*13010*/  BSYNC B1 ;  /* 0x0000000000017941 */ /* 0x000fea0003800000 */
.L_x_380:
        /* <DEDUP_REMOVED lines=13> */
.L_x_383:
[----:B------:R-:W-:Y:S05]  /*130f0*/  BSYNC B1 ;  /* 0x0000000000017941 */ /* 0x000fea0003800000 */
.L_x_382:
        /* <DEDUP_REMOVED lines=13> */
.L_x_385:
[----:B------:R-:W-:Y:S05]  /*131d0*/  BSYNC B1 ;  /* 0x0000000000017941 */ /* 0x000fea0003800000 */
.L_x_384:
        /* <DEDUP_REMOVED lines=13> */
.L_x_387:
[----:B------:R-:W-:Y:S05]  /*132b0*/  BSYNC B1 ;  /* 0x0000000000017941 */ /* 0x000fea0003800000 */
.L_x_386:
        /* <DEDUP_REMOVED lines=13> */
.L_x_389:
[----:B------:R-:W-:Y:S05]  /*13390*/  BSYNC B1 ;  /* 0x0000000000017941 */ /* 0x000fea0003800000 */
.L_x_388:
        /* <DEDUP_REMOVED lines=13> */
.L_x_391:
[----:B------:R-:W-:Y:S05]  /*13470*/  BSYNC B1 ;  /* 0x0000000000017941 */ /* 0x000fea0003800000 */
.L_x_390:
        /* <DEDUP_REMOVED lines=13> */
.L_x_393:
[----:B------:R-:W-:Y:S05]  /*13550*/  BSYNC B1 ;  /* 0x0000000000017941 */ /* 0x000fea0003800000 */
.L_x_392:
        /* <DEDUP_REMOVED lines=13> */
.L_x_395:
[----:B------:R-:W-:Y:S05]  /*13630*/  BSYNC B1 ;  /* 0x0000000000017941 */ /* 0x000fea0003800000 */
.L_x_394:
        /* <DEDUP_REMOVED lines=13> */
.L_x_397:
[----:B------:R-:W-:Y:S05]  /*13710*/  BSYNC B1 ;  /* 0x0000000000017941 */ /* 0x000fea0003800000 */
.L_x_396:
        /* <DEDUP_REMOVED lines=13> */
.L_x_399:
[----:B------:R-:W-:Y:S05]  /*137f0*/  BSYNC B1 ;  /* 0x0000000000017941 */ /* 0x000fea0003800000 */
.L_x_398:
        /* <DEDUP_REMOVED lines=13> */
.L_x_401:
[----:B------:R-:W-:Y:S05]  /*138d0*/  BSYNC B1 ;  /* 0x0000000000017941 */ /* 0x000fea0003800000 */
.L_x_400:
        /* <DEDUP_REMOVED lines=13> */
.L_x_403:
[----:B------:R-:W-:Y:S05]  /*139b0*/  BSYNC B1 ;  /* 0x0000000000017941 */ /* 0x000fea0003800000 */
.L_x_402:
        /* <DEDUP_REMOVED lines=13> */
.L_x_405:
[----:B------:R-:W-:Y:S05]  /*13a90*/  BSYNC B1 ;  /* 0x0000000000017941 */ /* 0x000fea0003800000 */
.L_x_404:
        /* <DEDUP_REMOVED lines=13> */
.L_x_407:
[----:B------:R-:W-:Y:S05]  /*13b70*/  BSYNC B1 ;  /* 0x0000000000017941 */ /* 0x000fea0003800000 */
.L_x_406:
        /* <DEDUP_REMOVED lines=13> */
.L_x_409:
[----:B------:R-:W-:Y:S05]  /*13c50*/  BSYNC B1 ;  /* 0x0000000000017941 */ /* 0x000fea0003800000 */
.L_x_408:
        /* <DEDUP_REMOVED lines=13> */
.L_x_411:
[----:B------:R-:W-:Y:S05]  /*13d30*/  BSYNC B1 ;  /* 0x0000000000017941 */ /* 0x000fea0003800000 */
.L_x_410:
        /* <DEDUP_REMOVED lines=13> */
.L_x_413:
[----:B------:R-:W-:Y:S05]  /*13e10*/  BSYNC B1 ;  /* 0x0000000000017941 */ /* 0x000fea0003800000 */
.L_x_412:
[----:B--23--:R-:W2:Y:S01]  /*13e20*/  LDL.LU R2, [R1+0x26c] ;  /* 0x00026c0001027983 */ /* 0x00cea20000300800 */
        /* <DEDUP_REMOVED lines=12> */
.L_x_415:
[----:B------:R-:W-:Y:S05]  /*13ef0*/  BSYNC B1 ;  /* 0x0000000000017941 */ /* 0x000fea0003800000 */
.L_x_414:
[----:B------:R-:W4:Y:S01]  /*13f00*/  LDL.LU R2, [R1+0x270] ;  /* 0x0002700001027983 */ /* 0x000f220000300800 */
[----:B-----5:R-:W-:Y:S01]  /*13f10*/  LOP3.LUT R0, R0, 0xff, RZ, 0xc0, !PT ;  /* 0x000000ff00007812 */ /* 0x020fe200078ec0ff */
[----:B------:R-:W-:Y:S01]  /*13f20*/  BSSY B1, `(.L_x_416) ;  /* 0x000000b000017945 */ /* 0x000fe20003800000 */
[----:B------:R-:W-:Y:S02]  /*13f30*/  ISETP.LT.OR P1, PT, R42, 0xba, !P1 ;  /* 0x000000ba2a00780c */ /* 0x000fe40004f21670 */
[----:B------:R-:W-:-:S05]  /*13f40*/  F2FP.F16.E4M3.UNPACK_B R0, R0 ;  /* 0x00000000ff00723e */ /* 0x000fca00020006ff */
[----:B------:R-:W-:-:S05]  /*13f50*/  HADD2.F32 R0, -RZ, R0.H0_H0 ;  /* 0x20000000ff007230 */ /* 0x000fca0000004100 */
[----:B------:R-:W-:-:S04]  /*13f60*/  FMUL R0, R0, UR23 ;  /* 0x0000001700007c20 */ /* 0x000fc80008400000 */
[----:B----4-:R-:W-:-:S05]  /*13f70*/  FFMA R0, R2, UR22, R0 ;  /* 0x0000001602007c23 */ /* 0x010fca0008000000 */
[----:B--2---:R-:W-:Y:S02]  /*13f80*/  F2FP.SATFINITE.E4M3.F32.PACK_AB_MERGE_C R3, RZ, R0, RZ ;  /* 0x00000000ff03723e */ /* 0x004fe400048070ff */
[----:B------:R-:W-:-:S03]  /*13f90*/  PRMT R0, RZ, 0x7610, R0 ;  /* 0x00007610ff007816 */ /* 0x000fc60000000000 */
[----:B------:R2:W-:Y:S01]  /*13fa0*/  @!P2 STG.E.U8 desc[UR20][R26.64+0xb8], R3 ;  /* 0x0000b8031a00a986 */ /* 0x0005e2000c101114 */
[----:B------:R-:W-:Y:S05]  /*13fb0*/  @P1 BRA `(.L_x_417) ;  /* 0x0000000000041947 */ /* 0x000fea0003800000 */
[----:B------:R4:W5:Y:S02]  /*13fc0*/  LDG.E.U8 R0, desc[UR20][R4.64+0xb9] ;  /* 0x0000b91404007981 */ /* 0x000964000c1e1100 */
.L_x_417:
[----:B------:R-:W-:Y:S05]  /*13fd0*/  BSYNC B1 ;  /* 0x0000000000017941 */ /* 0x000fea0003800000 */
.L_x_416:
[----:B------:R-:W-:Y:S05]  /*13fe0*/  @P1 BRA `(.L_x_418) ;  /* 0x0000003800ac1947 */ /* 0x000fea0003800000 */
[----:B------:R-:W2:Y:S01]  /*13ff0*/  LDL.LU R2, [R1+0x274] ;  /* 0x0002740001027983 */ /* 0x000ea20000300800 */
[----:B-----5:R-:W-:-:S04]  /*14000*/  LOP3.LUT R0, R0, 0xff, RZ, 0xc0, !PT ;  /* 0x000000ff00007812 */ /* 0x020fc800078ec0ff */
[----:B------:R-:W-:-:S05]  /*14010*/  F2FP.F16.E4M3.UNPACK_B R0, R0 ;  /* 0x00000000ff00723e */ /* 0x000fca00020006ff */
[----:B------:R-:W-:-:S05]  /*14020*/  HADD2.F32 R0, -RZ, R0.H0_H0 ;  /* 0x20000000ff007230 */ /* 0x000fca0000004100 */
[----:B------:R-:W-:-:S04]  /*14030*/  FMUL R0, R0, UR23 ;  /* 0x0000001700007c20 */ /* 0x000fc80008400000 */
[----:B--2---:R-:W-:-:S05]  /*14040*/  FFMA R0, R2, UR22, R0 ;  /* 0x0000001602007c23 */ /* 0x004fca0008000000 */
[----:B------:R-:W-:-:S05]  /*14050*/  F2FP.SATFINITE.E4M3.F32.PACK_AB_MERGE_C R3, RZ, R0, RZ ;  /* 0x00000000ff03723e */ /* 0x000fca00048070ff */
[----:B------:R2:W-:Y:S01]  /*14060*/  STG.E.U8 desc[UR20][R26.64+0xb9], R3 ;  /* 0x0000b9031a007986 */ /* 0x0005e2000c101114 */
[----:B------:R-:W-:Y:S05]  /*14070*/  BRA `(.L_x_418) ;  /* 0x0000003800887947 */ /* 0x000fea0003800000 */
.L_x_33:
[----:B------:R-:W-:Y:S01]  /*14080*/  ISETP.GE.AND P1, PT, R40, 0x1, PT ;  /* 0x000000012800780c */ /* 0x000fe20003f26270 */
[----:B-----5:R-:W-:Y:S01]  /*14090*/  FMUL R226, R226, UR22 ;  /* 0x00000016e2e27c20 */ /* 0x020fe20008400000 */
[----:B------:R-:W2:Y:S01]  /*140a0*/  LDL.LU R227, [R1+0x10] ;  /* 0x0000100001e37983 */ /* 0x000ea20000300800 */
[----:B------:R-:W-:Y:S01]  /*140b0*/  ISETP.GE.AND P2, PT, R40, 0x9, PT ;  /* 0x000000092800780c */ /* 0x000fe20003f46270 */
[----:B------:R-:W-:Y:S01]  /*140c0*/  FMUL R225, R225, UR22 ;  /* 0x00000016e1e17c20 */ /* 0x000fe20008400000 */
[C---:B------:R-:W-:Y:S02]  /*140d0*/  ISETP.LT.OR P0, PT, R42.reuse, 0x1, !P1 ;  /* 0x000000012a00780c */ /* 0x040fe40004f01670 */
[----:B------:R-:W-:Y:S02]  /*140e0*/  F2FP.SATFINITE.E4M3.F32.PACK_AB_MERGE_C R25, RZ, R226, RZ ;  /* 0x000000e2ff19723e */ /* 0x000fe400048070ff */
[----:B------:R-:W-:Y:S01]  /*140f0*/  ISETP.LT.OR P4, PT, R42, 0x2, !P1 ;  /* 0x000000022a00780c */ /* 0x000fe20004f81670 */
[----:B------:R-:W-:Y:S01]  /*14100*/  FMUL R224, R224, UR22 ;  /* 0x00000016e0e07c20 */ /* 0x000fe20008400000 */
[----:B------:R-:W-:Y:S01]  /*14110*/  F2FP.SATFINITE.E4M3.F32.PACK_AB_MERGE_C R225, RZ, R225, RZ ;  /* 0x000000e1ffe1723e */ /* 0x000fe200048070ff */
[----:B------:R-:W-:Y:S01]  /*14120*/  FMUL R223, R223, UR22 ;  /* 0x00000016dfdf7c20 */ /* 0x000fe20008400000 */
[----:B------:R-:W3:Y:S01]  /*14130*/  LDL.LU R226, [R1+0x8] ;  /* 0x0000080001e27983 */ /* 0x000ee20000300800 */
[----:B------:R-:W-:Y:S01]  /*14140*/  FMUL R222, R222, UR22 ;  /* 0x00000016dede7c20 */ /* 0x000fe20008400000 */
[----:B------:R-:W-:-:S02]  /*14150*/  F2FP.SATFINITE.E4M3.F32.PACK_AB_MERGE_C R35, RZ, R224, RZ ;  /* 0x000000e0ff23723e */ /* 0x000fc400048070ff */
[----:B------:R-:W4:Y:S01]  /*14160*/  LDL.LU R224, [R1+0x4] ;  /* 0x0000040001e07983 */ /* 0x000f220000300800 */
[----:B------:R-:W-:Y:S01]  /*14170*/  FMUL R220, R220, UR22 ;  /* 0x00000016dcdc7c20 */ /* 0x000fe20008400000 */
[C---:B------:R-:W-:Y:S02]  /*14180*/  ISETP.LT.OR P6, PT, R42.reuse, 0x1, !P2 ;  /* 0x000000012a00780c */ /* 0x040fe400057c1670 */
[----:B------:R-:W-:Y:S01]  /*14190*/  @!P0 STG.E.U8 desc[UR20][R32.64], R25 ;  /* 0x0000001920008986 */ /* 0x000fe2000c101114 */
[----:B------:R-:W-:Y:S02]  /*141a0*/  ISETP.LT.OR P0, PT, R42, 0x2, !P2 ;  /* 0x000000022a00780c */ /* 0x000fe40005701670 */
[----:B------:R-:W-:Y:S01]  /*141b0*/  F2FP.SATFINITE.E4M3.F32.PACK_AB_MERGE_C R223, RZ, R223, RZ ;  /* 0x000000dfffdf723e */ /* 0x000fe200048070ff */
[----:B------:R0:W-:Y:S01]  /*141c0*/  @!P4 STG.E.U8 desc[UR20][R32.64+0x1], R225 ;  /* 0x000001e12000c986 */ /* 0x0001e2000c101114 */
[----:B------:R-:W-:-:S03]  /*141d0*/  F2FP.SATFINITE.E4M3.F32.PACK_AB_MERGE_C R37, RZ, R222, RZ ;  /* 0x000000deff25723e */ /* 0x000fc600048070ff */
[----:B0-----:R-:W3:Y:S01]  /*141e0*/  LDL.LU R225, [R1] ;  /* 0x0000000001e17983 */ /* 0x001ee20000300800 */
[----:B------:R-:W-:-:S03]  /*141f0*/  F2FP.SATFINITE.E4M3.F32.PACK_AB_MERGE_C R25, RZ, R220, RZ ;  /* 0x000000dcff19723e */ /* 0x000fc600048070ff */
[----:B------:R-:W3:Y:S04]  /*14200*/  LDL.LU R222, [R1+0x18] ;  /* 0x0000180001de7983 */ /* 0x000ee80000300800 */
[----:B------:R0:W-:Y:S04]  /*14210*/  @!P0 STG.E.U8 desc[UR20][R30.64+0x1], R223 ;  /* 0x000001df1e008986 */ /* 0x0001e8000c101114 */
[----:B0-----:R-:W3:Y:S04]  /*14220*/  LDL.LU R223, [R1+0x14] ;  /* 0x0000140001df7983 */ /* 0x001ee80000300800 */
[----:B------:R-:W3:Y:S01]  /*14230*/  LDL.LU R220, [R1+0xc] ;  /* 0x00000c0001dc7983 */ /* 0x000ee20000300800 */
[----:B------:R-:W-:-:S02]  /*14240*/  ISETP.LT.OR P5, PT, R42, 0x9, !P1 ;  /* 0x000000092a00780c */ /* 0x000fc40004fa1670 */
[C---:B------:R-:W-:Y:S01]  /*14250*/  ISETP.LT.OR P4, PT, R42.reuse, 0xa, !P1 ;  /* 0x0000000a2a00780c */ /* 0x040fe20004f81670 */
[----:B------:R-:W-:Y:S01]  /*14260*/  FMUL R221, R221, UR22 ;  /* 0x00000016dddd7c20 */ /* 0x000fe20008400000 */
[----:B------:R0:W-:Y:S01]  /*14270*/  @!P6 STG.E.U8 desc[UR20][R30.64], R35 ;  /* 0x000000231e00e986 */ /* 0x0001e2000c101114 */
[C---:B------:R-:W-:Y:S02]  /*14280*/  ISETP.LT.OR P6, PT, R42.reuse, 0x9, !P2 ;  /* 0x000000092a00780c */ /* 0x040fe400057c1670 */
[----:B------:R-:W-:Y:S02]  /*14290*/  ISETP.LT.OR P0, PT, R42, 0xa, !P2 ;  /* 0x0000000a2a00780c */ /* 0x000fe40005701670 */
[----:B------:R-:W-:Y:S01]  /*142a0*/  F2FP.SATFINITE.E4M3.F32.PACK_AB_MERGE_C R221, RZ, R221, RZ ;  /* 0x000000ddffdd723e */ /* 0x000fe200048070ff */
[----:B------:R-:W-:-:S03]  /*142b0*/  FMUL R219, R219, UR22 ;  /* 0x00000016dbdb7c20 */ /* 0x000fc60008400000 */
[----:B------:R1:W-:Y:S01]  /*142c0*/  @!P5 STG.E.U8 desc[UR20][R32.64+0x8], R37 ;  /* 0x000008252000d986 */ /* 0x0003e2000c101114 */
[----:B------:R-:W-:Y:S01]  /*142d0*/  ISETP.LT.OR P5, PT, R42, 0x11, !P1 ;  /* 0x000000112a00780c */ /* 0x000fe20004fa1670 */
[----:B------:R-:W-:Y:S02]  /*142e0*/  FMUL R218, R218, UR22 ;  /* 0x00000016dada7c20 */ /* 0x000fe40008400000 */
[----:B------:R-:W-:Y:S01]  /*142f0*/  @!P4 STG.E.U8 desc[UR20][R32.64+0x9], R221 ;  /* 0x000009dd2000c986 */ /* 0x000fe2000c101114 */
[C---:B------:R-:W-:Y:S01]  /*14300*/  ISETP.LT.OR P4, PT, R42.reuse, 0x12, !P1 ;  /* 0x000000122a00780c */ /* 0x040fe20004f81670 */
[----:B------:R-:W-:Y:S01]  /*14310*/  FMUL R217, R217, UR22 ;  /* 0x00000016d9d97c20 */ /* 0x000fe20008400000 */
[----:B------:R-:W-:Y:S02]  /*14320*/  F2FP.SATFINITE.E4M3.F32.PACK_AB_MERGE_C R219, RZ, R219, RZ ;  /* 0x000000dbffdb723e */ /* 0x000fe400048070ff */
[----:B0-----:R-:W-:Y:S01]  /*14330*/  F2FP.SATFINITE.E4M3.F32.PACK_AB_MERGE_C R35, RZ, R218, RZ ;  /* 0x000000daff23723e */ /* 0x001fe200048070ff */
[----:B------:R0:W-:Y:S01]  /*14340*/  @!P6 STG.E.U8 desc[UR20][R30.64+0x8], R25 ;  /* 0x000008191e00e986 */ /* 0x0001e2000c101114 */
[----:B------:R-:W-:-:S02]  /*14350*/  ISETP.LT.OR P6, PT, R42, 0x11, !P2 ;  /* 0x000000112a00780c */ /* 0x000fc400057c1670 */
[----:B------:R-:W-:Y:S01]  /*14360*/  F2FP.SATFINITE.E4M3.F32.PACK_AB_MERGE_C R217, RZ, R217, RZ ;  /* 0x000000d9ffd9723e */ /* 0x000fe200048070ff */
[----:B------:R-:W-:Y:S01]  /*14370*/  @!P0 STG.E.U8 desc[UR20][R30.64+0x9], R219 ;  /* 0x000009db1e008986 */ /* 0x000fe2000c101114 */
[----:B------:R-:W-:Y:S01]  /*14380*/  ISETP.LT.OR P0, PT, R42, 0x12, !P2 ;  /* 0x000000122a00780c */ /* 0x000fe20005701670 */
[----:B------:R-:W-:Y:S02]  /*14390*/  FMUL R216, R216, UR22 ;  /* 0x00000016d8d87c20 */ /* 0x000fe40008400000 */
[----:B------:R0:W-:Y:S01]  /*143a0*/  @!P5 STG.E.U8 desc[UR20][R32.64+0x10], R35 ;  /* 0x000010232000d986 */ /* 0x0001e2000c101114 */
[----:B------:R-:W-:Y:S01]  /*143b0*/  ISETP.LT.OR P5, PT, R42, 0x19, !P1 ;  /* 0x000000192a00780c */ /* 0x000fe20004fa1670 */
[----:B------:R-:W-:Y:S01]  /*143c0*/  FMUL R23, R23, UR22 ;  /* 0x0000001617177c20 */ /* 0x000fe20008400000 */
[----:B------:R-:W-:Y:S01]  /*143d0*/  FMUL R22, R22, UR22 ;  /* 0x0000001616167c20 */ /* 0x000fe20008400000 */
[----:B------:R-:W-:Y:S01]  /*143e0*/  @!P4 STG.E.U8 desc[UR20][R32.64+0x11], R217 ;  /* 0x000011d92000c986 */ /* 0x000fe2000c101114 */
[----:B------:R-:W-:-:S02]  /*143f0*/  ISETP.LT.OR P4, PT, R42, 0x1a, !P1 ;  /* 0x0000001a2a00780c */ /* 0x000fc40004f81670 */
[----:B-1----:R-:W-:Y:S01]  /*14400*/  F2FP.SATFINITE.E4M3.F32.PACK_AB_MERGE_C R37, RZ, R216, RZ ;  /* 0x000000d8ff25723e */ /* 0x002fe200048070ff */
[----:B------:R-:W-:Y:S01]  /*14410*/  FMUL R21, R21, UR22 ;  /* 0x0000001615157c20 */ /* 0x000fe20008400000 */
[----:B------:R-:W-:Y:S02]  /*14420*/  F2FP.SATFINITE.E4M3.F32.PACK_AB_MERGE_C R23, RZ, R23, RZ ;  /* 0x00000017ff17723e */ /* 0x000fe400048070ff */
[----:B0-----:R-:W-:Y:S01]  /*14430*/  F2FP.SATFINITE.E4M3.F32.PACK_AB_MERGE_C R25, RZ, R22, RZ ;  /* 0x00000016ff19723e */ /* 0x001fe200048070ff */
[----:B------:R-:W-:Y:S01]  /*14440*/  @!P6 STG.E.U8 desc[UR20][R30.64+0x10], R37 ;  /* 0x000010251e00e986 */ /* 0x000fe2000c101114 */
[C---:B------:R-:W-:Y:S02]  /*14450*/  ISETP.LT.OR P6, PT, R42.reuse, 0x19, !P2 ;  /* 0x000000192a00780c */ /* 0x040fe400057c1670 */
[----:B------:R-:W-:Y:S01]  /*14460*/  F2FP.SATFINITE.E4M3.F32.PACK_AB_MERGE_C R21, RZ, R21, RZ ;  /* 0x00000015ff15723e */ /* 0x000fe200048070ff */
[----:B------:R0:W-:Y:S01]  /*14470*/  @!P0 STG.E.U8 desc[UR20][R30.64+0x11], R23 ;  /* 0x000011171e008986 */ /* 0x0001e2000c101114 */
[----:B------:R-:W-:Y:S01]  /*14480*/  ISETP.LT.OR P0, PT, R42, 0x1a, !P2 ;  /* 0x0000001a2a00780c */ /* 0x000fe20005701670 */
[----:B------:R-:W-:-:S02]  /*14490*/  FMUL R20, R20, UR22 ;  /* 0x0000001614147c20 */ /* 0x000fc40008400000 */
[----:B------:R-:W-:Y:S01]  /*144a0*/  @!P5 STG.E.U8 desc[UR20][R32.64+0x18], R25 ;  /* 0x000018192000d986 */ /* 0x000fe2000c101114 */
[----:B------:R-:W-:Y:S01]  /*144b0*/  ISETP.LT.OR P5, PT, R42, 0x21, !P1 ;  /* 0x000000212a00780c */ /* 0x000fe20004fa1670 */
[----:B------:R-:W-:Y:S01]  /*144c0*/  FMUL R19, R19, UR22 ;  /* 0x0000001613137c20 */ /* 0x000fe20008400000 */
[----:B------:R-:W-:Y:S01]  /*144d0*/  FMUL R18, R18, UR22 ;  /* 0x0000001612127c20 */ /* 0x000fe20008400000 */
[----:B------:R1:W-:Y:S01]  /*144e0*/  @!P4 STG.E.U8 desc[UR20][R32.64+0x19], R21 ;  /* 0x000019152000c986 */ /* 0x0003e2000c101114 */
[C---:B------:R-:W-:Y:S02]  /*144f0*/  ISETP.LT.OR P4, PT, R42.reuse, 0x22, !P1 ;  /* 0x000000222a00780c */ /* 0x040fe40004f81670 */
[----:B------:R-:W-:Y:S01]  /*14500*/  F2FP.SATFINITE.E4M3.F32.PACK_AB_MERGE_C R35, RZ, R20, RZ ;  /* 0x00000014ff23723e */ /* 0x000fe200048070ff */
[----:B------:R-:W-:Y:S01]  /*14510*/  FMUL R17, R17, UR22 ;  /* 0x0000001611117c20 */ /* 0x000fe20008400000 */
[----:B------:R-:W-:Y:S02]  /*14520*/  F2FP.SATFINITE.E4M3.F32.PACK_AB_MERGE_C R19, RZ, R19, RZ ;  /* 0x00000013ff13723e */ /* 0x000fe400048070ff */
[----:B0-----:R-:W-:Y:S01]  /*14530*/  F2FP.SATFINITE.E4M3.F32.PACK_AB_MERGE_C R23, RZ, R18, RZ ;  /* 0x00000012ff17723e */ /* 0x001fe200048070ff */
[----:B------:R-:W-:Y:S01]  /*14540*/  @!P6 STG.E.U8 desc[UR20][R30.64+0x18], R35 ;  /* 0x000018231e00e986 */ /* 0x000fe2000c101114 */
[----:B------:R-:W-:-:S02]  /*14550*/  ISETP.LT.OR P6, PT, R42, 0x21, !P2 ;  /* 0x000000212a00780c */ /* 0x000fc400057c1670 */
[----:B------:R-:W-:Y:S01]  /*14560*/  F2FP.SATFINITE.E4M3.F32.PACK_AB_MERGE_C R17, RZ, R17, RZ ;  /* 0x00000011ff11723e */ /* 0x000fe200048070ff */
[----:B------:R0:W-:Y:S01]  /*14570*/  @!P0 STG.E.U8 desc[UR20][R30.64+0x19], R19 ;  /* 0x000019131e008986 */ /* 0x0001e2000c101114 */
[----:B------:R-:W-:Y:S01]  /*14580*/  ISETP.LT.OR P0, PT, R42, 0x22, !P2 ;  /* 0x000000222a00780c */ /* 0x000fe20005701670 */
[----:B------:R-:W-:Y:S02]  /*14590*/  FMUL R16, R16, UR22 ;  /* 0x0000001610107c20 */ /* 0x000fe40008400000 */
[----:B------:R-:W-:Y:S01]  /*145a0*/  @!P5 STG.E.U8 desc[UR20][R32.64+0x20], R23 ;  /* 0x000020172000d986 */ /* 0x000fe2000c101114 */
[----:B------:R-:W-:Y:S01]  /*145b0*/  ISETP.LT.OR P5, PT, R42, 0x29, !P1 ;  /* 0x000000292a00780c */ /* 0x000fe20004fa1670 */
[----:B------:R-:W-:Y:S01]  /*145c0*/  FMUL R15, R15, UR22 ;  /* 0x000000160f0f7c20 */ /* 0x000fe20008400000 */
[----:B------:R-:W-:Y:S01]  /*145d0*/  FMUL R14, R14, UR22 ;  /* 0x000000160e0e7c20 */ /* 0x000fe20008400000 */
[----:B------:R0:W-:Y:S01]  /*145e0*/  @!P4 STG.E.U8 desc[UR20][R32.64+0x21], R17 ;  /* 0x000021112000c986 */ /* 0x0001e2000c101114 */
        /* <DEDUP_REMOVED lines=31> */
[----:B------:R-:W-:Y:S01]  /*147e0*/  @!P4 STG.E.U8 desc[UR20][R32.64+0x31], R9 ;  /* 0x000031092000c986 */ /* 0x000fe2000c101114 */
[----:B------:R-:W-:-:S02]  /*147f0*/  ISETP.LT.OR P4, PT, R42, 0x3a, !P1 ;  /* 0x0000003a2a00780c */ /* 0x000fc40004f81670 */
[----:B-1----:R-:W-:Y:S01]  /*14800*/  F2FP.SATFINITE.E4M3.F32.PACK_AB_MERGE_C R13, RZ, R8, RZ ;  /* 0x00000008ff0d723e */ /* 0x002fe200048070ff */
[----:B------:R-:W-:Y:S01]  /*14810*/  FMUL R5, R5, UR22 ;  /* 0x0000001605057c20 */ /* 0x000fe20008400000 */
[----:B------:R-:W-:Y:S01]  /*14820*/  F2FP.SATFINITE.E4M3.F32.PACK_AB_MERGE_C R7, RZ, R7, RZ ;  /* 0x00000007ff07723e */ /* 0x000fe200048070ff */
[----:B------:R-:W-:Y:S01]  /*14830*/  FMUL R2, R2, UR22 ;  /* 0x0000001602027c20 */ /* 0x000fe20008400000 */
[----:B0-----:R-:W-:Y:S01]  /*14840*/  F2FP.SATFINITE.E4M3.F32.PACK_AB_MERGE_C R11, RZ, R6, RZ ;  /* 0x00000006ff0b723e */ /* 0x001fe200048070ff */
[----:B------:R-:W-:Y:S01]  /*14850*/  FMUL R0, R0, UR22 ;  /* 0x0000001600007c20 */ /* 0x000fe20008400000 */
[----:B------:R-:W-:Y:S01]  /*14860*/  @!P6 STG.E.U8 desc[UR20][R30.64+0x30], R13 ;  /* 0x0000300d1e00e986 */ /* 0x000fe2000c101114 */
[----:B------:R-:W-:Y:S02]  /*14870*/  ISETP.LT.OR P6, PT, R42, 0x39, !P2 ;  /* 0x000000392a00780c */ /* 0x000fe400057c1670 */
[----:B------:R-:W-:Y:S01]  /*14880*/  F2FP.SATFINITE.E4M3.F32.PACK_AB_MERGE_C R5, RZ, R5, RZ ;  /* 0x00000005ff05723e */ /* 0x000fe200048070ff */
[----:B------:R0:W-:Y:S01]  /*14890*/  @!P0 STG.E.U8 desc[UR20][R30.64+0x31], R7 ;  /* 0x000031071e008986 */ /* 0x0001e2000c101114 */
[----:B------:R-:W-:Y:S01]  /*148a0*/  FMUL R4, R4, UR22 ;  /* 0x0000001604047c20 */ /* 0x000fe20008400000 */
[----:B------:R-:W-:-:S02]  /*148b0*/  FMUL R3, R3, UR22 ;  /* 0x0000001603037c20 */ /* 0x000fc40008400000 */
[----:B------:R1:W-:Y:S01]  /*148c0*/  @!P5 STG.E.U8 desc[UR20][R32.64+0x38], R11 ;  /* 0x0000380b2000d986 */ /* 0x0003e2000c101114 */
[----:B0-----:R-:W-:Y:S02]  /*148d0*/  F2FP.SATFINITE.E4M3.F32.PACK_AB_MERGE_C R7, RZ, R2, RZ ;  /* 0x00000002ff07723e */ /* 0x001fe400048070ff */
[----:B-1----:R-:W-:Y:S01]  /*148e0*/  F2FP.SATFINITE.E4M3.F32.PACK_AB_MERGE_C R11, RZ, R0, RZ ;  /* 0x00000000ff0b723e */ /* 0x002fe200048070ff */
[----:B------:R-:W-:Y:S01]  /*148f0*/  @!P4 STG.E.U8 desc[UR20][R32.64+0x39], R5 ;  /* 0x000039052000c986 */ /* 0x000fe2000c101114 */
[----:B------:R-:W-:Y:S02]  /*14900*/  F2FP.SATFINITE.E4M3.F32.PACK_AB_MERGE_C R9, RZ, R4, RZ ;  /* 0x00000004ff09723e */ /* 0x000fe400048070ff */
[----:B------:R-:W-:-:S03]  /*14910*/  F2FP.SATFINITE.E4M3.F32.PACK_AB_MERGE_C R13, RZ, R3, RZ ;  /* 0x00000003ff0d723e */ /* 0x000fc600048070ff */
[----:B------:R0:W-:Y:S01]  /*14920*/  @!P6 STG.E.U8 desc[UR20][R30.64+0x38], R9 ;  /* 0x000038091e00e986 */ /* 0x0001e2000c101114 */
[----:B----4-:R-:W-:-:S05]  /*14930*/  FMUL R0, R224, UR22 ;  /* 0x00000016e0007c20 */ /* 0x010fca0008400000 */
[----:B0-----:R-:W-:Y:S01]  /*14940*/  F2FP.SATFINITE.E4M3.F32.PACK_AB_MERGE_C R9, RZ, R0, RZ ;  /* 0x00000000ff09723e */ /* 0x001fe200048070ff */
[----:B--2---:R-:W-:Y:S01]  /*14950*/  FMUL R0, R227, UR22 ;  /* 0x00000016e3007c20 */ /* 0x004fe20008400000 */
[----:B---3--:R-:W-:Y:S02]  /*14960*/  FMUL R2, R225, UR22 ;  /* 0x00000016e1027c20 */ /* 0x008fe40008400000 */
[----:B------:R-:W2:Y:S04]  /*14970*/  LDL.LU R225, [R1+0x1c] ;  /* 0x00001c0001e17983 */ /* 0x000ea80000300800 */
[----:B------:R-:W3:Y:S01]  /*14980*/  LDL.LU R224, [R1+0x20] ;  /* 0x0000200001e07983 */ /* 0x000ee20000300800 */
[----:B------:R-:W-:Y:S01]  /*14990*/  F2FP.SATFINITE.E4M3.F32.PACK_AB_MERGE_C R5, RZ, R2, RZ ;  /* 0x00000002ff05723e */ /* 0x000fe200048070ff */
[----:B------:R-:W-:-:S02]  /*149a0*/  FMUL R2, R226, UR22 ;  /* 0x00000016e2027c20 */ /* 0x000fc40008400000 */
[----:B------:R-:W4:Y:S01]  /*149b0*/  LDL.LU R226, [R1+0x24] ;  /* 0x0000240001e27983 */ /* 0x000f220000300800 */
[----:B------:R-:W-:-:S03]  /*149c0*/  FMUL R3, R220, UR22 ;  /* 0x00000016dc037c20 */ /* 0x000fc60008400000 */
[----:B------:R-:W4:Y:S04]  /*149d0*/  LDL.LU R220, [R1+0x28] ;  /* 0x0000280001dc7983 */ /* 0x000f280000300800 */
[----:B------:R-:W4:Y:S01]  /*149e0*/  LDL.LU R227, [R1+0x2c] ;  /* 0x00002c0001e37983 */ /* 0x000f220000300800 */
[C---:B------:R-:W-:Y:S02]  /*149f0*/  ISETP.LT.OR P0, PT, R42.reuse, 0x3a, !P2 ;  /* 0x0000003a2a00780c */ /* 0x040fe40005701670 */
[C---:B------:R-:W-:Y:S02]  /*14a00*/  ISETP.LT.OR P5, PT, R42.reuse, 0x41, !P1 ;  /* 0x000000412a00780c */ /* 0x040fe40004fa1670 */
[C---:B------:R-:W-:Y:S02]  /*14a10*/  ISETP.LT.OR P4, PT, R42.reuse, 0x42, !P1 ;  /* 0x000000422a00780c */ /* 0x040fe40004f81670 */
[----:B------:R-:W-:-:S07]  /*14a20*/  ISETP.LT.OR P6, PT, R42, 0x41, !P2 ;  /* 0x000000412a00780c */ /* 0x000fce00057c1670 */
[----:B------:R-:W-:Y:S01]  /*14a30*/  @!P0 STG.E.U8 desc[UR20][R30.64+0x39], R13 ;  /* 0x0000390d1e008986 */ /* 0x000fe2000c101114 */
[----:B------:R-:W-:-:S03]  /*14a40*/  ISETP.LT.OR P0, PT, R42, 0x42, !P2 ;  /* 0x000000422a00780c */ /* 0x000fc60005701670 */
[----:B------:R0:W-:Y:S01]  /*14a50*/  @!P5 STG.E.U8 desc[UR20][R32.64+0x40], R7 ;  /* 0x000040072000d986 */ /* 0x0001e2000c101114 */
[----:B------:R-:W-:-:S03]  /*14a60*/  ISETP.LT.OR P5, PT, R42, 0x49, !P1 ;  /* 0x000000492a00780c */ /* 0x000fc60004fa1670 */
[----:B------:R1:W-:Y:S01]  /*14a70*/  @!P4 STG.E.U8 desc[UR20][R32.64+0x41], R11 ;  /* 0x0000410b2000c986 */ /* 0x0003e2000c101114 */
[----:B------:R-:W-:-:S03]  /*14a80*/  ISETP.LT.OR P4, PT, R42, 0x4a, !P1 ;  /* 0x0000004a2a00780c */ /* 0x000fc60004f81670 */
[----:B------:R1:W-:Y:S01]  /*14a90*/  @!P6 STG.E.U8 desc[UR20][R30.64+0x40], R5 ;  /* 0x000040051e00e986 */ /* 0x0003e2000c101114 */
[----:B0-----:R-:W-:Y:S01]  /*14aa0*/  F2FP.SATFINITE.E4M3.F32.PACK_AB_MERGE_C R7, RZ, R2, RZ ;  /* 0x00000002ff07723e */ /* 0x001fe200048070ff */
[----:B------:R-:W-:Y:S01]  /*14ab0*/  FMUL R2, R222, UR22 ;  /* 0x00000016de027c20 */ /* 0x000fe20008400000 */
[----:B-1----:R-:W-:Y:S01]  /*14ac0*/  F2FP.SATFINITE.E4M3.F32.PACK_AB_MERGE_C R11, RZ, R0, RZ ;  /* 0x00000000ff0b723e */ /* 0x002fe200048070ff */
[----:B------:R-:W-:Y:S02]  /*14ad0*/  FMUL R0, R223, UR22 ;  /* 0x00000016df007c20 */ /* 0x000fe40008400000 */
[----:B------:R-:W4:Y:S04]  /*14ae0*/  LDL.LU R223, [R1+0x30] ;  /* 0x0000300001df7983 */ /* 0x000f280000300800 */
[----:B------:R0:W-:Y:S01]  /*14af0*/  @!P0 STG.E.U8 desc[UR20][R30.64+0x41], R9 ;  /* 0x000041091e008986 */ /* 0x0001e2000c101114 */
[----:B------:R-:W-:-:S02]  /*14b00*/  ISETP.LT.OR P0, PT, R42, 0x4a, !P2 ;  /* 0x0000004a2a00780c */ /* 0x000fc40005701670 */
[----:B------:R-:W-:Y:S01]  /*14b10*/  F2FP.SATFINITE.E4M3.F32.PACK_AB_MERGE_C R5, RZ, R0, RZ ;  /* 0x00000000ff05723e */ /* 0x000fe200048070ff */
[----:B------:R-:W4:Y:S01]  /*14b20*/  LDL.LU R222, [R1+0x34] ;  /* 0x0000340001de7983 */ /* 0x000f220000300800 */
[----:B------:R-:W-:Y:S02]  /*14b30*/  F2FP.SATFINITE.E4M3.F32.PACK_AB_MERGE_C R13, RZ, R3, RZ ;  /* 0x00000003ff0d723e */ /* 0x000fe400048070ff */
[----:B0-----:R-:W-:Y:S01]  /*14b40*/  F2FP.SATFINITE.E4M3.F32.PACK_AB_MERGE_C R9, RZ, R2, RZ ;  /* 0x00000002ff09723e */ /* 0x001fe200048070ff */
[----:B------:R0:W-:Y:S04]  /*14b50*/  @!P5 STG.E.U8 desc[UR20][R32.64+0x48], R7 ;  /* 0x000048072000d986 */ /* 0x0001e8000c101114 */
[----:B------:R-:W-:Y:S04]  /*14b60*/  @!P4 STG.E.U8 desc[UR20][R32.64+0x49], R13 ;  /* 0x0000490d2000c986 */ /* 0x000fe8000c101114 */
[----:B------:R1:W-:Y:S01]  /*14b70*/  @!P0 STG.E.U8 desc[UR20][R30.64+0x49], R5 ;  /* 0x000049051e008986 */ /* 0x0003e2000c101114 */
[----:B--2---:R-:W-:-:S03]  /*14b80*/  FMUL R0, R225, UR22 ;  /* 0x00000016e1007c20 */ /* 0x004fc60008400000 */
[----:B------:R-:W2:Y:S01]  /*14b90*/  LDL.LU R225, [R1+0x38] ;  /* 0x0000380001e17983 */ /* 0x000ea20000300800 */
[----:B---3--:R-:W-:-:S03]  /*14ba0*/  FMUL R2, R224, UR22 ;  /* 0x00000016e0027c20 */ /* 0x008fc60008400000 */
[----:B------:R-:W3:Y:S01]  /*14bb0*/  LDL.LU R224, [R1+0x3c] ;  /* 0x00003c0001e07983 */ /* 0x000ee20000300800 */
[----:B0-----:R-:W-:Y:S01]  /*14bc0*/  F2FP.SATFINITE.E4M3.F32.PACK_AB_MERGE_C R7, RZ, R0, RZ ;  /* 0x00000000ff07723e */ /* 0x001fe200048070ff */
[----:B----4-:R-:W-:Y:S02]  /*14bd0*/  FMUL R3, R226, UR22 ;  /* 0x00000016e2037c20 */ /* 0x010fe40008400000 */
[----:B------:R-:W4:Y:S01]  /*14be0*/  LDL.LU R226, [R1+0x40] ;  /* 0x0000400001e27983 */ /* 0x000f220000300800 */
[----:B------:R-:W-:-:S03]  /*14bf0*/  FMUL R0, R220, UR22 ;  /* 0x00000016dc007c20 */ /* 0x000fc60008400000 */
[----:B------:R-:W4:Y:S02]  /*14c00*/  LDL.LU R220, [R1+0x44] ;  /* 0x0000440001dc7983 */ /* 0x000f240000300800 */
[----:B-1----:R-:W-:Y:S01]  /*14c10*/  F2FP.SATFINITE.E4M3.F32.PACK_AB_MERGE_C R5, RZ, R0, RZ ;  /* 0x00000000ff05723e */ /* 0x002fe200048070ff */
[----:B------:R-:W-:Y:S02]  /*14c20*/  FMUL R0, R227, UR22 ;  /* 0x00000016e3007c20 */ /* 0x000fe40008400000 */
[----:B------:R-:W4:Y:S01]  /*14c30*/  LDL.LU R227, [R1+0x48] ;  /* 0x0000480001e37983 */ /* 0x000f220000300800 */
[C---:B------:R-:W-:Y:S02]  /*14c40*/  ISETP.LT.OR P6, PT, R42.reuse, 0x49, !P2 ;  /* 0x000000492a00780c */ /* 0x040fe400057c1670 */
[C---:B------:R-:W-:Y:S02]  /*14c50*/  ISETP.LT.OR P4, PT, R42.reuse, 0x52, !P1 ;  /* 0x000000522a00780c */ /* 0x040fe40004f81670 */
[----:B------:R-:W-:-:S02]  /*14c60*/  ISETP.LT.OR P5, PT, R42, 0x51, !P1 ;  /* 0x000000512a00780c */ /* 0x000fc40004fa1670 */
[----:B------:R-:W-:-:S07]  /*14c70*/  ISETP.LT.OR P0, PT, R42, 0x52, !P2 ;  /* 0x000000522a00780c */ /* 0x000fce0005701670 */
[----:B------:R0:W-:Y:S01]  /*14c80*/  @!P6 STG.E.U8 desc[UR20][R30.64+0x48], R11 ;  /* 0x0000480b1e00e986 */ /* 0x0001e2000c101114 */
[----:B------:R-:W-:-:S03]  /*14c90*/  ISETP.LT.OR P6, PT, R42, 0x51, !P2 ;  /* 0x000000512a00780c */ /* 0x000fc600057c1670 */
[----:B------:R-:W-:Y:S01]  /*14ca0*/  @!P4 STG.E.U8 desc[UR20][R32.64+0x51], R7 ;  /* 0x000051072000c986 */ /* 0x000fe2000c101114 */
[----:B------:R-:W-:-:S03]  /*14cb0*/  ISETP.LT.OR P4, PT, R42, 0x5a, !P1 ;  /* 0x0000005a2a00780c */ /* 0x000fc60004f81670 */
[----:B------:R1:W-:Y:S01]  /*14cc0*/  @!P5 STG.E.U8 desc[UR20][R32.64+0x50], R9 ;  /* 0x000050092000d986 */ /* 0x0003e2000c101114 */
[----:B0-----:R-:W-:Y:S02]  /*14cd0*/  F2FP.SATFINITE.E4M3.F32.PACK_AB_MERGE_C R11, RZ, R2, RZ ;  /* 0x00000002ff0b723e */ /* 0x001fe400048070ff */
[----:B------:R-:W-:Y:S01]  /*14ce0*/  ISETP.LT.OR P5, PT, R42, 0x59, !P1 ;  /* 0x000000592a00780c */ /* 0x000fe20004fa1670 */
[----:B------:R-:W-:Y:S02]  /*14cf0*/  FMUL R2, R223, UR22 ;  /* 0x00000016df027c20 */ /* 0x000fe40008400000 */
[----:B------:R-:W4:Y:S01]  /*14d00*/  LDL.LU R223, [R1+0x4c] ;  /* 0x00004c0001df7983 */ /* 0x000f220000300800 */
[----:B-1----:R-:W-:Y:S02]  /*14d10*/  F2FP.SATFINITE.E4M3.F32.PACK_AB_MERGE_C R9, RZ, R0, RZ ;  /* 0x00000000ff09723e */ /* 0x002fe400048070ff */
[----:B------:R-:W-:Y:S02]  /*14d20*/  F2FP.SATFINITE.E4M3.F32.PACK_AB_MERGE_C R7, RZ, R2, RZ ;  /* 0x00000002ff07723e */ /* 0x000fe400048070ff */
[----:B------:R-:W-:Y:S01]  /*14d30*/  F2FP.SATFINITE.E4M3.F32.PACK_AB_MERGE_C R13, RZ, R3, RZ ;  /* 0x00000003ff0d723e */ /* 0x000fe200048070ff */
[----:B------:R-:W-:-:S02]  /*14d40*/  FMUL R0, R222, UR22 ;  /* 0x00000016de007c20 */ /* 0x000fc40008400000 */
[----:B------:R-:W4:Y:S04]  /*14d50*/  LDL.LU R222, [R1+0x50] ;  /* 0x0000500001de7983 */ /* 0x000f280000300800 */
[----:B------:R0:W-:Y:S04]  /*14d60*/  @!P6 STG.E.U8 desc[UR20][R30.64+0x50], R11 ;  /* 0x0000500b1e00e986 */ /* 0x0001e8000c101114 */
[----:B------:R-:W-:Y:S01]  /*14d70*/  @!P0 STG.E.U8 desc[UR20][R30.64+0x51], R13 ;  /* 0x0000510d1e008986 */ /* 0x000fe2000c101114 */
[----:B0-----:R-:W-:-:S03]  /*14d80*/  F2FP.SATFINITE.E4M3.F32.PACK_AB_MERGE_C R11, RZ, R0, RZ ;  /* 0x00000000ff0b723e */ /* 0x001fc600048070ff */
[----:B------:R-:W-:Y:S04]  /*14d90*/  @!P4 STG.E.U8 desc[UR20][R32.64+0x59], R9 ;  /* 0x000059092000c986 */ /* 0x000fe8000c101114 */
[----:B------:R0:W-:Y:S01]  /*14da0*/  @!P5 STG.E.U8 desc[UR20][R32.64+0x58], R5 ;  /* 0x000058052000d986 */ /* 0x0001e2000c101114 */
[----:B--2---:R-:W-:-:S03]  /*14db0*/  FMUL R2, R225, UR22 ;  /* 0x00000016e1027c20 */ /* 0x004fc60008400000 */
[----:B------:R-:W2:Y:S01]  /*14dc0*/  LDL.LU R225, [R1+0x54] ;  /* 0x0000540001e17983 */ /* 0x000ea20000300800 */
[----:B---3--:R-:W-:-:S03]  /*14dd0*/  FMUL R3, R224, UR22 ;  /* 0x00000016e0037c20 */ /* 0x008fc60008400000 */
[----:B------:R-:W3:Y:S01]  /*14de0*/  LDL.LU R224, [R1+0x58] ;  /* 0x0000580001e07983 */ /* 0x000ee20000300800 */
[----:B----4-:R-:W-:-:S03]  /*14df0*/  FMUL R0, R226, UR22 ;  /* 0x00000016e2007c20 */ /* 0x010fc60008400000 */
[----:B------:R-:W4:Y:S01]  /*14e00*/  LDL.LU R226, [R1+0x5c] ;  /* 0x00005c0001e27983 */ /* 0x000f220000300800 */
[----:B0-----:R-:W-:Y:S02]  /*14e10*/  F2FP.SATFINITE.E4M3.F32.PACK_AB_MERGE_C R5, RZ, R2, RZ ;  /* 0x00000002ff05723e */ /* 0x001fe400048070ff */
[----:B------:R-:W-:Y:S01]  /*14e20*/  F2FP.SATFINITE.E4M3.F32.PACK_AB_MERGE_C R9, RZ, R0, RZ ;  /* 0x00000000ff09723e */ /* 0x000fe200048070ff */
[----:B------:R-:W-:Y:S02]  /*14e30*/  FMUL R0, R220, UR22 ;  /* 0x00000016dc007c20 */ /* 0x000fe40008400000 */
[----:B------:R-:W4:Y:S01]  /*14e40*/  LDL.LU R220, [R1+0x60] ;  /* 0x0000600001dc7983 */ /* 0x000f220000300800 */
[----:B------:R-:W-:-:S03]  /*14e50*/  FMUL R2, R227, UR22 ;  /* 0x00000016e3027c20 */ /* 0x000fc60008400000 */
        /* <DEDUP_REMOVED lines=10> */
[----:B------:R-:W-:Y:S02]  /*14f00*/  ISETP.LT.OR P5, PT, R42, 0x69, !P1 ;  /* 0x000000692a00780c */ /* 0x000fe40004fa1670 */
[----:B0-----:R-:W-:Y:S01]  /*14f10*/  F2FP.SATFINITE.E4M3.F32.PACK_AB_MERGE_C R7, RZ, R0, RZ ;  /* 0x00000000ff07723e */ /* 0x001fe200048070ff */
[----:B------:R-:W-:Y:S02]  /*14f20*/  FMUL R0, R223, UR22 ;  /* 0x00000016df007c20 */ /* 0x000fe40008400000 */
[----:B------:R-:W4:Y:S01]  /*14f30*/  LDL.LU R223, [R1+0x68] ;  /* 0x0000680001df7983 */ /* 0x000f220000300800 */
[----:B------:R-:W-:Y:S02]  /*14f40*/  F2FP.SATFINITE.E4M3.F32.PACK_AB_MERGE_C R11, RZ, R2, RZ ;  /* 0x00000002ff0b723e */ /* 0x000fe400048070ff */
[----:B------:R-:W-:Y:S02]  /*14f50*/  F2FP.SATFINITE.E4M3.F32.PACK_AB_MERGE_C R13, RZ, R3, RZ ;  /* 0x00000003ff0d723e */ /* 0x000fe400048070ff */
[----:B-1----:R-:W-:Y:S01]  /*14f60*/  F2FP.SATFINITE.E4M3.F32.PACK_AB_MERGE_C R5, RZ, R0, RZ ;  /* 0x00000000ff05723e */ /* 0x002fe200048070ff */
[----:B------:R-:W-:-:S02]  /*14f70*/  FMUL R2, R222, UR22 ;  /* 0x00000016de027c20 */ /* 0x000fc40008400000 */
[----:B------:R-:W4:Y:S04]  /*14f80*/  LDL.LU R222, [R1+0x6c] ;  /* 0x00006c0001de7983 */ /* 0x000f280000300800 */
[----:B------:R-:W-:Y:S04]  /*14f90*/  @!P4 STG.E.U8 desc[UR20][R32.64+0x61], R13 ;  /* 0x0000610d2000c986 */ /* 0x000fe8000c101114 */
[----:B------:R-:W-:Y:S04]  /*14fa0*/  @!P0 STG.E.U8 desc[UR20][R30.64+0x61], R7 ;  /* 0x000061071e008986 */ /* 0x000fe8000c101114 */
[----:B------:R0:W-:Y:S04]  /*14fb0*/  @!P6 STG.E.U8 desc[UR20][R30.64+0x60], R9 ;  /* 0x000060091e00e986 */ /* 0x0001e8000c101114 */
[----:B------:R1:W-:Y:S01]  /*14fc0*/  @!P5 STG.E.U8 desc[UR20][R32.64+0x68], R11 ;  /* 0x0000680b2000d986 */ /* 0x0003e2000c101114 */
[----:B0-----:R-:W-:Y:S01]  /*14fd0*/  F2FP.SATFINITE.E4M3.F32.PACK_AB_MERGE_C R9, RZ, R2, RZ ;  /* 0x00000002ff09723e */ /* 0x001fe200048070ff */
[----:B--2---:R-:W-:-:S02]  /*14fe0*/  FMUL R3, R225, UR22 ;  /* 0x00000016e1037c20 */ /* 0x004fc40008400000 */
[----:B------:R-:W2:Y:S01]  /*14ff0*/  LDL.LU R225, [R1+0x70] ;  /* 0x0000700001e17983 */ /* 0x000ea20000300800 */
[----:B---3--:R-:W-:-:S03]  /*15000*/  FMUL R0, R224, UR22 ;  /* 0x00000016e0007c20 */ /* 0x008fc60008400000 */
[----:B------:R-:W3:Y:S02]  /*15010*/  LDL.LU R224, [R1+0x74] ;  /* 0x0000740001e07983 */ /* 0x000ee40000300800 */
[----:B------:R-:W-:Y:S01]  /*15020*/  F2FP.SATFINITE.E4M3.F32.PACK_AB_MERGE_C R7, RZ, R0, RZ ;  /* 0x00000000ff07723e */ /* 0x000fe200048070ff */
[----:B----4-:R-:W-:Y:S02]  /*15030*/  FMUL R0, R226, UR22 ;  /* 0x00000016e2007c20 */ /* 0x010fe40008400000 */
[----:B------:R-:W4:Y:S03]  /*15040*/  LDL.LU R226, [R1+0x78] ;  /* 0x0000780001e27983 */ /* 0x000f260000300800 */
[----:B-1----:R-:W-:Y:S01]  /*15050*/  F2FP.SATFINITE.E4M3.F32.PACK_AB_MERGE_C R11, RZ, R0, RZ ;  /* 0x00000000ff0b723e */ /* 0x002fe200048070ff */
[----:B------:R-:W-:Y:S02]  /*15060*/  FMUL R2, R220, UR22 ;  /* 0x00000016dc027c20 */ /* 0x000fe40008400000 */
[----:B------:R-:W4:Y:S01]  /*15070*/  LDL.LU R220, [R1+0x7c] ;  /* 0x00007c0001dc7983 */ /* 0x000f220000300800 */
[----:B------:R-:W-:-:S03]  /*15080*/  FMUL R0, R227, UR22 ;  /* 0x00000016e3007c20 */ /* 0x000fc60008400000 */
[----:B------:R-:W4:Y:S01]  /*15090*/  LDL.LU R227, [R1+0x80] ;  /* 0x0000800001e37983 */ /* 0x000f220000300800 */
[C---:B------:R-:W-:Y:S02]  /*150a0*/  ISETP.LT.OR P4, PT, R42.reuse, 0x6a, !P1 ;  /* 0x0000006a2a00780c */ /* 0x040fe40004f81670 */
[C---:B------:R-:W-:Y:S02]  /*150b0*/  ISETP.LT.OR P6, PT, R42.reuse, 0x69, !P2 ;  /* 0x000000692a00780c */ /* 0x040fe400057c1670 */
[C---:B------:R-:W-:Y:S02]  /*150c0*/  ISETP.LT.OR P0, PT, R42.reuse, 0x6a, !P2 ;  /* 0x0000006a2a00780c */ /* 0x040fe40005701670 */
[----:B------:R-:W-:Y:S02]  /*150d0*/  ISETP.LT.OR P5, PT, R42, 0x71, !P1 ;  /* 0x000000712a00780c */ /* 0x000fe40004fa1670 */
[----:B------:R-:W-:-:S05]  /*150e0*/  F2FP.SATFINITE.E4M3.F32.PACK_AB_MERGE_C R13, RZ, R3, RZ ;  /* 0x00000003ff0d723e */ /* 0x000fca00048070ff */
[----:B------:R0:W-:Y:S01]  /*150f0*/  @!P4 STG.E.U8 desc[UR20][R32.64+0x69], R5 ;  /* 0x000069052000c986 */ /* 0x0001e2000c101114 */
[----:B------:R-:W-:-:S03]  /*15100*/  ISETP.LT.OR P4, PT, R42, 0x72, !P1 ;  /* 0x000000722a00780c */ /* 0x000fc60004f81670 */
[----:B------:R1:W-:Y:S01]  /*15110*/  @!P6 STG.E.U8 desc[UR20][R30.64+0x68], R9 ;  /* 0x000068091e00e986 */ /* 0x0003e2000c101114 */
[----:B------:R-:W-:-:S03]  /*15120*/  ISETP.LT.OR P6, PT, R42, 0x71, !P2 ;  /* 0x000000712a00780c */ /* 0x000fc600057c1670 */
[----:B------:R-:W-:Y:S01]  /*15130*/  @!P0 STG.E.U8 desc[UR20][R30.64+0x69], R13 ;  /* 0x0000690d1e008986 */ /* 0x000fe2000c101114 */
[----:B0-----:R-:W-:Y:S02]  /*15140*/  F2FP.SATFINITE.E4M3.F32.PACK_AB_MERGE_C R5, RZ, R2, RZ ;  /* 0x00000002ff05723e */ /* 0x001fe400048070ff */
[----:B------:R-:W-:Y:S01]  /*15150*/  ISETP.LT.OR P0, PT, R42, 0x72, !P2 ;  /* 0x000000722a00780c */ /* 0x000fe20005701670 */
[----:B------:R-:W-:Y:S02]  /*15160*/  FMUL R2, R223, UR22 ;  /* 0x00000016df027c20 */ /* 0x000fe40008400000 */
[----:B------:R-:W4:Y:S01]  /*15170*/  LDL.LU R223, [R1+0x84] ;  /* 0x0000840001df7983 */ /* 0x000f220000300800 */
[----:B-1----:R-:W-:Y:S01]  /*15180*/  F2FP.SATFINITE.E4M3.F32.PACK_AB_MERGE_C R9, RZ, R0, RZ ;  /* 0x00000000ff09723e */ /* 0x002fe200048070ff */
[----:B------:R-:W-:Y:S02]  /*15190*/  FMUL R3, R222, UR22 ;  /* 0x00000016de037c20 */ /* 0x000fe40008400000 */
[----:B------:R-:W4:Y:S04]  /*151a0*/  LDL.LU R222, [R1+0x88] ;  /* 0x0000880001de7983 */ /* 0x000f280000300800 */
[----:B------:R-:W-:Y:S04]  /*151b0*/  @!P4 STG.E.U8 desc[UR20][R32.64+0x71], R11 ;  /* 0x0000710b2000c986 */ /* 0x000fe8000c101114 */
[----:B------:R0:W-:Y:S04]  /*151c0*/  @!P5 STG.E.U8 desc[UR20][R32.64+0x70], R7 ;  /* 0x000070072000d986 */ /* 0x0001e8000c101114 */
[----:B------:R1:W-:Y:S01]  /*151d0*/  @!P6 STG.E.U8 desc[UR20][R30.64+0x70], R5 ;  /* 0x000070051e00e986 */ /* 0x0003e2000c101114 */
[----:B0-----:R-:W-:-:S03]  /*151e0*/  F2FP.SATFINITE.E4M3.F32.PACK_AB_MERGE_C R7, RZ, R2, RZ ;  /* 0x00000002ff07723e */ /* 0x001fc600048070ff */
[----:B------:R0:W-:Y:S01]  /*151f0*/  @!P0 STG.E.U8 desc[UR20][R30.64+0x71], R9 ;  /* 0x000071091e008986 */ /* 0x0001e2000c101114 */
[----:B--2---:R-:W-:-:S03]  /*15200*/  FMUL R0, R225, UR22 ;  /* 0x00000016e1007c20 */ /* 0x004fc60008400000 */
[----:B------:R-:W2:Y:S02]  /*15210*/  LDL.LU R225, [R1+0x8c] ;  /* 0x00008c0001e17983 */ /* 0x000ea40000300800 */
[----:B------:R-:W-:Y:S01]  /*15220*/  F2FP.SATFINITE.E4M3.F32.PACK_AB_MERGE_C R11, RZ, R0, RZ ;  /* 0x00000000ff0b723e */ /* 0x000fe200048070ff */
[----:B---3--:R-:W-:Y:S02]  /*15230*/  FMUL R0, R224, UR22 ;  /* 0x00000016e0007c20 */ /* 0x008fe40008400000 */
[----:B------:R-:W3:Y:S01]  /*15240*/  LDL.LU R224, [R1+0x90] ;  /* 0x0000900001e07983 */ /* 0x000ee20000300800 */
[----:B----4-:R-:W-:Y:S02]  /*15250*/  FMUL R2, R226, UR22 ;  /* 0x00000016e2027c20 */ /* 0x010fe40008400000 */
[----:B-1----:R-:W-:Y:S01]  /*15260*/  F2FP.SATFINITE.E4M3.F32.PACK_AB_MERGE_C R5, RZ, R0, RZ ;  /* 0x00000000ff05723e */ /* 0x002fe200048070ff */
[----:B------:R-:W4:Y:S02]  /*15270*/  LDL.LU R226, [R1+0x94] ;  /* 0x0000940001e27983 */ /* 0x000f240000300800 */
[----:B0-----:R-:W-:Y:S01]  /*15280*/  F2FP.SATFINITE.E4M3.F32.PACK_AB_MERGE_C R9, RZ, R2, RZ ;  /* 0x00000002ff09723e */ /* 0x001fe200048070ff */
[----:B------:R-:W-:-:S02]  /*15290*/  FMUL R0, R220, UR22 ;  /* 0x00000016dc007c20 */ /* 0x000fc40008400000 */
        /* <DEDUP_REMOVED lines=10> */
[----:B------:R-:W-:Y:S01]  /*15340*/  @!P4 STG.E.U8 desc[UR20][R32.64+0x79], R13 ;  /* 0x0000790d2000c986 */ /* 0x000fe2000c101114 */
[----:B------:R-:W-:Y:S02]  /*15350*/  ISETP.LT.OR P4, PT, R42, 0x82, !P1 ;  /* 0x000000822a00780c */ /* 0x000fe40004f81670 */
[----:B0-----:R-:W-:Y:S01]  /*15360*/  F2FP.SATFINITE.E4M3.F32.PACK_AB_MERGE_C R7, RZ, R0, RZ ;  /* 0x00000000ff07723e */ /* 0x001fe200048070ff */
[----:B------:R-:W-:Y:S02]  /*15370*/  FMUL R3, R223, UR22 ;  /* 0x00000016df037c20 */ /* 0x000fe40008400000 */
[----:B------:R-:W4:Y:S01]  /*15380*/  LDL.LU R223, [R1+0xa0] ;  /* 0x0000a00001df7983 */ /* 0x000f220000300800 */
[----:B------:R-:W-:-:S03]  /*15390*/  FMUL R0, R222, UR22 ;  /* 0x00000016de007c20 */ /* 0x000fc60008400000 */
[----:B------:R-:W4:Y:S04]  /*153a0*/  LDL.LU R222, [R1+0xa4] ;  /* 0x0000a40001de7983 */ /* 0x000f280000300800 */
[----:B------:R0:W-:Y:S04]  /*153b0*/  @!P0 STG.E.U8 desc[UR20][R30.64+0x79], R5 ;  /* 0x000079051e008986 */ /* 0x0001e8000c101114 */
[----:B------:R1:W-:Y:S01]  /*153c0*/  @!P6 STG.E.U8 desc[UR20][R30.64+0x78], R11 ;  /* 0x0000780b1e00e986 */ /* 0x0003e2000c101114 */
[----:B0-----:R-:W-:Y:S02]  /*153d0*/  F2FP.SATFINITE.E4M3.F32.PACK_AB_MERGE_C R5, RZ, R0, RZ ;  /* 0x00000000ff05723e */ /* 0x001fe400048070ff */
[----:B-1----:R-:W-:Y:S01]  /*153e0*/  F2FP.SATFINITE.E4M3.F32.PACK_AB_MERGE_C R11, RZ, R2, RZ ;  /* 0x00000002ff0b723e */ /* 0x002fe200048070ff */
[----:B------:R0:W-:Y:S01]  /*153f0*/  @!P5 STG.E.U8 desc[UR20][R32.64+0x80], R9 ;  /* 0x000080092000d986 */ /* 0x0001e2000c101114 */
[----:B------:R-:W-:-:S03]  /*15400*/  F2FP.SATFINITE.E4M3.F32.PACK_AB_MERGE_C R13, RZ, R3, RZ ;  /* 0x00000003ff0d723e */ /* 0x000fc600048070ff */
[----:B------:R1:W-:Y:S01]  /*15410*/  @!P4 STG.E.U8 desc[UR20][R32.64+0x81], R7 ;  /* 0x000081072000c986 */ /* 0x0003e2000c101114 */
[----:B--2---:R-:W-:-:S03]  /*15420*/  FMUL R0, R225, UR22 ;  /* 0x00000016e1007c20 */ /* 0x004fc60008400000 */
[----:B------:R-:W2:Y:S01]  /*15430*/  LDL.LU R225, [R1+0xa8] ;  /* 0x0000a80001e17983 */ /* 0x000ea20000300800 */
[----:B---3--:R-:W-:-:S03]  /*15440*/  FMUL R2, R224, UR22 ;  /* 0x00000016e0027c20 */ /* 0x008fc60008400000 */
[----:B------:R-:W3:Y:S01]  /*15450*/  LDL.LU R224, [R1+0xac] ;  /* 0x0000ac0001e07983 */ /* 0x000ee20000300800 */
[----:B0-----:R-:W-:Y:S01]  /*15460*/  F2FP.SATFINITE.E4M3.F32.PACK_AB_MERGE_C R9, RZ, R0, RZ ;  /* 0x00000000ff09723e */ /* 0x001fe200048070ff */
[----:B----4-:R-:W-:Y:S01]  /*15470*/  FMUL R0, R226, UR22 ;  /* 0x00000016e2007c20 */ /* 0x010fe20008400000 */
[----:B-1----:R-:W-:Y:S01]  /*15480*/  F2FP.SATFINITE.E4M3.F32.PACK_AB_MERGE_C R7, RZ, R2, RZ ;  /* 0x00000002ff07723e */ /* 0x002fe200048070ff */
[----:B------:R-:W4:Y:S01]  /*15490*/  LDL.LU R226, [R1+0xb0] ;  /* 0x0000b00001e27983 */ /* 0x000f220000300800 */
[----:B------:R-:W-:-:S03]  /*154a0*/  FMUL R2, R220, UR22 ;  /* 0x00000016dc027c20 */ /* 0x000fc60008400000 */
[----:B------:R-:W4:Y:S01]  /*154b0*/  LDL.LU R220, [R1+0xb4] ;  /* 0x0000b40001dc7983 */ /* 0x000f220000300800 */
[----:B------:R-:W-:-:S03]  /*154c0*/  FMUL R3, R227, UR22 ;  /* 0x00000016e3037c20 */ /* 0x000fc60008400000 */
[----:B------:R-:W4:Y:S01]  /*154d0*/  LDL.LU R227, [R1+0xb8] ;  /* 0x0000b80001e37983 */ /* 0x000f220000300800 */
[C---:B------:R-:W-:Y:S02]  /*154e0*/  ISETP.LT.OR P6, PT, R42.reuse, 0x81, !P2 ;  /* 0x000000812a00780c */ /* 0x040fe400057c1670 */
[C---:B------:R-:W-:Y:S02]  /*154f0*/  ISETP.LT.OR P0, PT, R42.reuse, 0x82, !P2 ;  /* 0x000000822a00780c */ /* 0x040fe40005701670 */
[C---:B------:R-:W-:Y:S02]  /*15500*/  ISETP.LT.OR P5, PT, R42.reuse, 0x89, !P1 ;  /* 0x000000892a00780c */ /* 0x040fe40004fa1670 */
[----:B------:R-:W-:-:S07]  /*15510*/  ISETP.LT.OR P4, PT, R42, 0x8a, !P1 ;  /* 0x0000008a2a00780c */ /* 0x000fce0004f81670 */
[----:B------:R0:W-:Y:S01]  /*15520*/  @!P6 STG.E.U8 desc[UR20][R30.64+0x80], R11 ;  /* 0x0000800b1e00e986 */ /* 0x0001e2000c101114 */
[----:B------:R-:W-:-:S03]  /*15530*/  ISETP.LT.OR P6, PT, R42, 0x89, !P2 ;  /* 0x000000892a00780c */ /* 0x000fc600057c1670 */
[----:B------:R-:W-:Y:S01]  /*15540*/  @!P0 STG.E.U8 desc[UR20][R30.64+0x81], R13 ;  /* 0x0000810d1e008986 */ /* 0x000fe2000c101114 */
[----:B------:R-:W-:-:S03]  /*15550*/  ISETP.LT.OR P0, PT, R42, 0x8a, !P2 ;  /* 0x0000008a2a00780c */ /* 0x000fc60005701670 */
[----:B------:R-:W-:Y:S01]  /*15560*/  @!P5 STG.E.U8 desc[UR20][R32.64+0x88], R5 ;  /* 0x000088052000d986 */ /* 0x000fe2000c101114 */
[----:B0-----:R-:W-:-:S03]  /*15570*/  F2FP.SATFINITE.E4M3.F32.PACK_AB_MERGE_C R11, RZ, R0, RZ ;  /* 0x00000000ff0b723e */ /* 0x001fc600048070ff */
[----:B------:R0:W-:Y:S01]  /*15580*/  @!P4 STG.E.U8 desc[UR20][R32.64+0x89], R9 ;  /* 0x000089092000c986 */ /* 0x0001e2000c101114 */
[----:B------:R-:W-:Y:S01]  /*15590*/  ISETP.LT.OR P5, PT, R42, 0x91, !P1 ;  /* 0x000000912a00780c */ /* 0x000fe20004fa1670 */
[----:B------:R-:W-:Y:S02]  /*155a0*/  FMUL R0, R223, UR22 ;  /* 0x00000016df007c20 */ /* 0x000fe40008400000 */
[----:B------:R-:W4:Y:S03]  /*155b0*/  LDL.LU R223, [R1+0xbc] ;  /* 0x0000bc0001df7983 */ /* 0x000f260000300800 */
[----:B0-----:R-:W-:Y:S01]  /*155c0*/  F2FP.SATFINITE.E4M3.F32.PACK_AB_MERGE_C R9, RZ, R0, RZ ;  /* 0x00000000ff09723e */ /* 0x001fe200048070ff */
[----:B------:R-:W-:Y:S02]  /*155d0*/  FMUL R0, R222, UR22 ;  /* 0x00000016de007c20 */ /* 0x000fe40008400000 */
[----:B------:R-:W4:Y:S01]  /*155e0*/  LDL.LU R222, [R1+0xc0] ;  /* 0x0000c00001de7983 */ /* 0x000f220000300800 */
[----:B------:R-:W-:-:S03]  /*155f0*/  F2FP.SATFINITE.E4M3.F32.PACK_AB_MERGE_C R5, RZ, R2, RZ ;  /* 0x00000002ff05723e */ /* 0x000fc600048070ff */
[----:B------:R0:W-:Y:S04]  /*15600*/  @!P6 STG.E.U8 desc[UR20][R30.64+0x88], R7 ;  /* 0x000088071e00e986 */ /* 0x0001e8000c101114 */
[----:B------:R1:W-:Y:S01]  /*15610*/  @!P0 STG.E.U8 desc[UR20][R30.64+0x89], R11 ;  /* 0x0000890b1e008986 */ /* 0x0003e2000c101114 */
[----:B0-----:R-:W-:-:S03]  /*15620*/  F2FP.SATFINITE.E4M3.F32.PACK_AB_MERGE_C R7, RZ, R0, RZ ;  /* 0x00000000ff07723e */ /* 0x001fc600048070ff */
[----:B------:R0:W-:Y:S01]  /*15630*/  @!P5 STG.E.U8 desc[UR20][R32.64+0x90], R5 ;  /* 0x000090052000d986 */ /* 0x0001e2000c101114 */
[----:B--2---:R-:W-:-:S03]  /*15640*/  FMUL R2, R225, UR22 ;  /* 0x00000016e1027c20 */ /* 0x004fc60008400000 */
[----:B------:R-:W2:Y:S01]  /*15650*/  LDL.LU R225, [R1+0xc4] ;  /* 0x0000c40001e17983 */ /* 0x000ea20000300800 */
[----:B---3--:R-:W-:-:S03]  /*15660*/  FMUL R0, R224, UR22 ;  /* 0x00000016e0007c20 */ /* 0x008fc60008400000 */
[----:B------:R-:W3:Y:S01]  /*15670*/  LDL.LU R224, [R1+0xc8] ;  /* 0x0000c80001e07983 */ /* 0x000ee20000300800 */
[----:B-1----:R-:W-:Y:S01]  /*15680*/  F2FP.SATFINITE.E4M3.F32.PACK_AB_MERGE_C R11, RZ, R2, RZ ;  /* 0x00000002ff0b723e */ /* 0x002fe200048070ff */
[----:B----4-:R-:W-:Y:S01]  /*15690*/  FMUL R2, R226, UR22 ;  /* 0x00000016e2027c20 */ /* 0x010fe20008400000 */
[----:B0-----:R-:W-:Y:S01]  /*156a0*/  F2FP.SATFINITE.E4M3.F32.PACK_AB_MERGE_C R5, RZ, R0, RZ ;  /* 0x00000000ff05723e */ /* 0x001fe200048070ff */
[----:B------:R-:W4:Y:S01]  /*156b0*/  LDL.LU R226, [R1+0xcc] ;  /* 0x0000cc0001e27983 */ /* 0x000f220000300800 */
[----:B------:R-:W-:-:S03]  /*156c0*/  FMUL R0, R227, UR22 ;  /* 0x00000016e3007c20 */ /* 0x000fc60008400000 */
[----:B------:R-:W4:Y:S01]  /*156d0*/  LDL.LU R227, [R1+0xd0] ;  /* 0x0000d00001e37983 */ /* 0x000f220000300800 */
[C---:B------:R-:W-:Y:S02]  /*156e0*/  ISETP.LT.OR P4, PT, R42.reuse, 0x92, !P1 ;  /* 0x000000922a00780c */ /* 0x040fe40004f81670 */
[C---:B------:R-:W-:Y:S01]  /*156f0*/  ISETP.LT.OR P6, PT, R42.reuse, 0x91, !P2 ;  /* 0x000000912a00780c */ /* 0x040fe200057c1670 */
[----:B------:R-:W4:Y:S01]  /*15700*/  LDL.LU R221, [R1+0xd4] ;  /* 0x0000d40001dd7983 */ /* 0x000f220000300800 */
[C---:B------:R-:W-:Y:S02]  /*15710*/  ISETP.LT.OR P0, PT, R42.reuse, 0x92, !P2 ;  /* 0x000000922a00780c */ /* 0x040fe40005701670 */
[----:B------:R-:W-:Y:S02]  /*15720*/  F2FP.SATFINITE.E4M3.F32.PACK_AB_MERGE_C R13, RZ, R3, RZ ;  /* 0x00000003ff0d723e */ /* 0x000fe400048070ff */
[----:B------:R-:W-:Y:S01]  /*15730*/  ISETP.LT.OR P5, PT, R42, 0x99, !P1 ;  /* 0x000000992a00780c */ /* 0x000fe20004fa1670 */
[----:B------:R-:W-:-:S02]  /*15740*/  FMUL R3, R220, UR22 ;  /* 0x00000016dc037c20 */ /* 0x000fc40008400000 */
[----:B------:R-:W4:Y:S04]  /*15750*/  LDL.LU R220, [R1+0xd8] ;  /* 0x0000d80001dc7983 */ /* 0x000f280000300800 */
[----:B------:R-:W-:Y:S01]  /*15760*/  @!P4 STG.E.U8 desc[UR20][R32.64+0x91], R13 ;  /* 0x0000910d2000c986 */ /* 0x000fe2000c101114 */
[----:B------:R-:W-:-:S03]  /*15770*/  ISETP.LT.OR P4, PT, R42, 0x9a, !P1 ;  /* 0x0000009a2a00780c */ /* 0x000fc60004f81670 */
[----:B------:R0:W-:Y:S01]  /*15780*/  @!P6 STG.E.U8 desc[UR20][R30.64+0x90], R9 ;  /* 0x000090091e00e986 */ /* 0x0001e2000c101114 */
[----:B------:R-:W-:-:S03]  /*15790*/  ISETP.LT.OR P6, PT, R42, 0x99, !P2 ;  /* 0x000000992a00780c */ /* 0x000fc600057c1670 */
[----:B------:R1:W-:Y:S01]  /*157a0*/  @!P0 STG.E.U8 desc[UR20][R30.64+0x91], R7 ;  /* 0x000091071e008986 */ /* 0x0003e2000c101114 */
[----:B0-----:R-:W-:Y:S02]  /*157b0*/  F2FP.SATFINITE.E4M3.F32.PACK_AB_MERGE_C R9, RZ, R2, RZ ;  /* 0x00000002ff09723e */ /* 0x001fe400048070ff */
[----:B-1----:R-:W-:Y:S01]  /*157c0*/  F2FP.SATFINITE.E4M3.F32.PACK_AB_MERGE_C R7, RZ, R0, RZ ;  /* 0x00000000ff07723e */ /* 0x002fe200048070ff */
[----:B------:R-:W-:Y:S02]  /*157d0*/  FMUL R0, R223, UR22 ;  /* 0x00000016df007c20 */ /* 0x000fe40008400000 */
[----:B------:R-:W4:Y:S01]  /*157e0*/  LDL.LU R223, [R1+0xdc] ;  /* 0x0000dc0001df7983 */ /* 0x000f220000300800 */
[----:B------:R-:W-:-:S03]  /*157f0*/  FMUL R2, R222, UR22 ;  /* 0x00000016de027c20 */ /* 0x000fc60008400000 */
[----:B------:R-:W4:Y:S04]  /*15800*/  LDL.LU R222, [R1+0xe0] ;  /* 0x0000e00001de7983 */ /* 0x000f280000300800 */
[----:B------:R0:W-:Y:S04]  /*15810*/  @!P5 STG.E.U8 desc[UR20][R32.64+0x98], R11 ;  /* 0x0000980b2000d986 */ /* 0x0001e8000c101114 */
[----:B------:R1:W-:Y:S01]  /*15820*/  @!P4 STG.E.U8 desc[UR20][R32.64+0x99], R5 ;  /* 0x000099052000c986 */ /* 0x0003e2000c101114 */
[----:B------:R-:W-:Y:S02]  /*15830*/  F2FP.SATFINITE.E4M3.F32.PACK_AB_MERGE_C R13, RZ, R3, RZ ;  /* 0x00000003ff0d723e */ /* 0x000fe400048070ff */
[----:B0-----:R-:W-:-:S02]  /*15840*/  F2FP.SATFINITE.E4M3.F32.PACK_AB_MERGE_C R11, RZ, R0, RZ ;  /* 0x00000000ff0b723e */ /* 0x001fc400048070ff */
[----:B-1----:R-:W-:Y:S01]  /*15850*/  F2FP.SATFINITE.E4M3.F32.PACK_AB_MERGE_C R5, RZ, R2, RZ ;  /* 0x00000002ff05723e */ /* 0x002fe200048070ff */
        /* <DEDUP_REMOVED lines=18> */
[----:B------:R-:W-:Y:S04]  /*15980*/  @!P4 STG.E.U8 desc[UR20][R32.64+0xa1], R11 ;  /* 0x0000a10b2000c986 */ /* 0x000fe8000c101114 */
[----:B------:R1:W-:Y:S01]  /*15990*/  @!P6 STG.E.U8 desc[UR20][R30.64+0xa0], R5 ;  /* 0x0000a0051e00e986 */ /* 0x0003e2000c101114 */
[----:B0-----:R-:W-:Y:S01]  /*159a0*/  F2FP.SATFINITE.E4M3.F32.PACK_AB_MERGE_C R7, RZ, R2, RZ ;  /* 0x00000002ff07723e */ /* 0x001fe200048070ff */
[----:B------:R-:W-:Y:S01]  /*159b0*/  FMUL R2, R220, UR22 ;  /* 0x00000016dc027c20 */ /* 0x000fe20008400000 */
[----:B------:R-:W-:Y:S01]  /*159c0*/  ISETP.LT.OR P4, PT, R42, 0xaa, !P1 ;  /* 0x000000aa2a00780c */ /* 0x000fe20004f81670 */
[----:B------:R0:W-:Y:S01]  /*159d0*/  @!P0 STG.E.U8 desc[UR20][R30.64+0xa1], R9 ;  /* 0x0000a1091e008986 */ /* 0x0001e2000c101114 */
[----:B-1----:R-:W-:Y:S01]  /*159e0*/  F2FP.SATFINITE.E4M3.F32.PACK_AB_MERGE_C R5, RZ, R0, RZ ;  /* 0x00000000ff05723e */ /* 0x002fe200048070ff */
[----:B------:R-:W-:-:S02]  /*159f0*/  FMUL R0, R221, UR22 ;  /* 0x00000016dd007c20 */ /* 0x000fc40008400000 */
[----:B------:R-:W4:Y:S01]  /*15a00*/  LDL.LU R221, [R1+0xf4] ;  /* 0x0000f40001dd7983 */ /* 0x000f220000300800 */
[----:B------:R-:W-:-:S03]  /*15a10*/  ISETP.LT.OR P6, PT, R42, 0xa9, !P2 ;  /* 0x000000a92a00780c */ /* 0x000fc600057c1670 */
[----:B------:R-:W4:Y:S01]  /*15a20*/  LDL.LU R220, [R1+0xf8] ;  /* 0x0000f80001dc7983 */ /* 0x000f220000300800 */
[C---:B------:R-:W-:Y:S02]  /*15a30*/  ISETP.LT.OR P0, PT, R42.reuse, 0xaa, !P2 ;  /* 0x000000aa2a00780c */ /* 0x040fe40005701670 */
[----:B0-----:R-:W-:Y:S01]  /*15a40*/  F2FP.SATFINITE.E4M3.F32.PACK_AB_MERGE_C R9, RZ, R0, RZ ;  /* 0x00000000ff09723e */ /* 0x001fe200048070ff */
[----:B------:R0:W-:Y:S01]  /*15a50*/  @!P5 STG.E.U8 desc[UR20][R32.64+0xa8], R7 ;  /* 0x0000a8072000d986 */ /* 0x0001e2000c101114 */
[----:B------:R-:W-:Y:S01]  /*15a60*/  ISETP.LT.OR P5, PT, R42, 0xb1, !P1 ;  /* 0x000000b12a00780c */ /* 0x000fe20004fa1670 */
[----:B------:R-:W-:Y:S01]  /*15a70*/  FMUL R0, R223, UR22 ;  /* 0x00000016df007c20 */ /* 0x000fe20008400000 */
[----:B------:R-:W-:Y:S01]  /*15a80*/  F2FP.SATFINITE.E4M3.F32.PACK_AB_MERGE_C R11, RZ, R2, RZ ;  /* 0x00000002ff0b723e */ /* 0x000fe200048070ff */
[----:B------:R-:W-:Y:S01]  /*15a90*/  FMUL R2, R222, UR22 ;  /* 0x00000016de027c20 */ /* 0x000fe20008400000 */
[----:B------:R-:W4:Y:S01]  /*15aa0*/  LDL.LU R223, [R1+0xfc] ;  /* 0x0000fc0001df7983 */ /* 0x000f220000300800 */
[----:B------:R-:W-:-:S03]  /*15ab0*/  F2FP.SATFINITE.E4M3.F32.PACK_AB_MERGE_C R13, RZ, R3, RZ ;  /* 0x00000003ff0d723e */ /* 0x000fc600048070ff */
[----:B------:R-:W4:Y:S01]  /*15ac0*/  LDL.LU R222, [R1+0x100] ;  /* 0x0001000001de7983 */ /* 0x000f220000300800 */
[----:B0-----:R-:W-:-:S03]  /*15ad0*/  F2FP.SATFINITE.E4M3.F32.PACK_AB_MERGE_C R7, RZ, R0, RZ ;  /* 0x00000000ff07723e */ /* 0x001fc600048070ff */
[----:B------:R-:W-:Y:S04]  /*15ae0*/  @!P4 STG.E.U8 desc[UR20][R32.64+0xa9], R13 ;  /* 0x0000a90d2000c986 */ /* 0x000fe8000c101114 */
[----:B------:R0:W-:Y:S04]  /*15af0*/  @!P6 STG.E.U8 desc[UR20][R30.64+0xa8], R5 ;  /* 0x0000a8051e00e986 */ /* 0x0001e8000c101114 */
[----:B------:R-:W-:Y:S04]  /*15b00*/  @!P0 STG.E.U8 desc[UR20][R30.64+0xa9], R9 ;  /* 0x0000a9091e008986 */ /* 0x000fe8000c101114 */
[----:B------:R1:W-:Y:S01]  /*15b10*/  @!P5 STG.E.U8 desc[UR20][R32.64+0xb0], R11 ;  /* 0x0000b00b2000d986 */ /* 0x0003e2000c101114 */
[----:B0-----:R-:W-:Y:S01]  /*15b20*/  F2FP.SATFINITE.E4M3.F32.PACK_AB_MERGE_C R5, RZ, R2, RZ ;  /* 0x00000002ff05723e */ /* 0x001fe200048070ff */
[----:B--2---:R-:W-:-:S02]  /*15b30*/  FMUL R3, R225, UR22 ;  /* 0x00000016e1037c20 */ /* 0x004fc40008400000 */
[----:B------:R-:W2:Y:S01]  /*15b40*/  LDL.LU R225, [R1+0x104] ;  /* 0x0001040001e17983 */ /* 0x000ea20000300800 */
[----:B---3--:R-:W-:-:S03]  /*15b50*/  FMUL R0, R224, UR22 ;  /* 0x00000016e0007c20 */ /* 0x008fc60008400000 */
[----:B------:R-:W3:Y:S01]  /*15b60*/  LDL.LU R224, [R1+0x108] ;  /* 0x0001080001e07983 */ /* 0x000ee20000300800 */
[----:B----4-:R-:W-:Y:S01]  /*15b70*/  FMUL R2, R226, UR22 ;  /* 0x00000016e2027c20 */ /* 0x010fe20008400000 */
[----:B-1----:R-:W-:Y:S02]  /*15b80*/  F2FP.SATFINITE.E4M3.F32.PACK_AB_MERGE_C R11, RZ, R0, RZ ;  /* 0x00000000ff0b723e */ /* 0x002fe400048070ff */
[----:B------:R-:W4:Y:S01]  /*15b90*/  LDL.LU R226, [R1+0x10c] ;  /* 0x00010c0001e27983 */ /* 0x000f220000300800 */
[----:B------:R-:W-:-:S03]  /*15ba0*/  FMUL R0, R227, UR22 ;  /* 0x00000016e3007c20 */ /* 0x000fc60008400000 */
[----:B------:R-:W4:Y:S01]  /*15bb0*/  LDL.LU R227, [R1+0x110] ;  /* 0x0001100001e37983 */ /* 0x000f220000300800 */
[C---:B------:R-:W-:Y:S02]  /*15bc0*/  ISETP.LT.OR P4, PT, R42.reuse, 0xb2, !P1 ;  /* 0x000000b22a00780c */ /* 0x040fe40004f81670 */
[C---:B------:R-:W-:Y:S02]  /*15bd0*/  ISETP.LT.OR P6, PT, R42.reuse, 0xb1, !P2 ;  /* 0x000000b12a00780c */ /* 0x040fe400057c1670 */
[C---:B------:R-:W-:Y:S02]  /*15be0*/  ISETP.LT.OR P0, PT, R42.reuse, 0xb2, !P2 ;  /* 0x000000b22a00780c */ /* 0x040fe40005701670 */
[C---:B------:R-:W-:Y:S02]  /*15bf0*/  ISETP.LT.OR P5, PT, R42.reuse, 0xb9, !P1 ;  /* 0x000000b92a00780c */ /* 0x040fe40004fa1670 */
[----:B------:R-:W-:Y:S02]  /*15c00*/  ISETP.LT.OR P1, PT, R42, 0xba, !P1 ;  /* 0x000000ba2a00780c */ /* 0x000fe40004f21670 */
[----:B------:R-:W-:-:S03]  /*15c10*/  F2FP.SATFINITE.E4M3.F32.PACK_AB_MERGE_C R13, RZ, R2, RZ ;  /* 0x00000002ff0d723e */ /* 0x000fc600048070ff */
[----:B------:R0:W-:Y:S01]  /*15c20*/  @!P4 STG.E.U8 desc[UR20][R32.64+0xb1], R7 ;  /* 0x0000b1072000c986 */ /* 0x0001e2000c101114 */
[----:B------:R-:W-:Y:S02]  /*15c30*/  F2FP.SATFINITE.E4M3.F32.PACK_AB_MERGE_C R9, RZ, R3, RZ ;  /* 0x00000003ff09723e */ /* 0x000fe400048070ff */
[----:B------:R-:W-:Y:S01]  /*15c40*/  ISETP.LT.OR P4, PT, R42, 0xb9, !P2 ;  /* 0x000000b92a00780c */ /* 0x000fe20005781670 */
[----:B------:R1:W-:Y:S01]  /*15c50*/  @!P6 STG.E.U8 desc[UR20][R30.64+0xb0], R5 ;  /* 0x0000b0051e00e986 */ /* 0x0003e2000c101114 */
[----:B0-----:R-:W-:-:S03]  /*15c60*/  F2FP.SATFINITE.E4M3.F32.PACK_AB_MERGE_C R7, RZ, R0, RZ ;  /* 0x00000000ff07723e */ /* 0x001fc600048070ff */
[----:B------:R0:W-:Y:S01]  /*15c70*/  @!P0 STG.E.U8 desc[UR20][R30.64+0xb1], R9 ;  /* 0x0000b1091e008986 */ /* 0x0001e2000c101114 */
[----:B------:R-:W-:-:S03]  /*15c80*/  FMUL R0, R221, UR22 ;  /* 0x00000016dd007c20 */ /* 0x000fc60008400000 */
[----:B------:R-:W4:Y:S01]  /*15c90*/  LDL.LU R221, [R1+0x114] ;  /* 0x0001140001dd7983 */ /* 0x000f220000300800 */
[----:B------:R-:W-:-:S03]  /*15ca0*/  FMUL R2, R220, UR22 ;  /* 0x00000016dc027c20 */ /* 0x000fc60008400000 */
[----:B------:R-:W4:Y:S01]  /*15cb0*/  LDL.LU R220, [R1+0x118] ;  /* 0x0001180001dc7983 */ /* 0x000f220000300800 */
[----:B-1----:R-:W-:Y:S01]  /*15cc0*/  F2FP.SATFINITE.E4M3.F32.PACK_AB_MERGE_C R5, RZ, R0, RZ ;  /* 0x00000000ff05723e */ /* 0x002fe200048070ff */
[----:B------:R-:W-:Y:S02]  /*15cd0*/  FMUL R3, R223, UR22 ;  /* 0x00000016df037c20 */ /* 0x000fe40008400000 */
[----:B------:R-:W4:Y:S01]  /*15ce0*/  LDL.LU R223, [R1+0x11c] ;  /* 0x00011c0001df7983 */ /* 0x000f220000300800 */
[----:B------:R-:W-:-:S03]  /*15cf0*/  FMUL R0, R222, UR22 ;  /* 0x00000016de007c20 */ /* 0x000fc60008400000 */
[----:B------:R-:W4:Y:S01]  /*15d00*/  LDL.LU R222, [R1+0x120] ;  /* 0x0001200001de7983 */ /* 0x000f220000300800 */
[----:B0-----:R-:W-:-:S03]  /*15d10*/  F2FP.SATFINITE.E4M3.F32.PACK_AB_MERGE_C R9, RZ, R2, RZ ;  /* 0x00000002ff09723e */ /* 0x001fc600048070ff */
[----:B------:R0:W-:Y:S04]  /*15d20*/  @!P1 STG.E.U8 desc[UR20][R32.64+0xb9], R13 ;  /* 0x0000b90d20009986 */ /* 0x0001e8000c101114 */
[----:B------:R1:W-:Y:S01]  /*15d30*/  @!P5 STG.E.U8 desc[UR20][R32.64+0xb8], R11 ;  /* 0x0000b80b2000d986 */ /* 0x0003e2000c101114 */
[----:B0-----:R-:W-:-:S03]  /*15d40*/  F2FP.SATFINITE.E4M3.F32.PACK_AB_MERGE_C R13, RZ, R0, RZ ;  /* 0x00000000ff0d723e */ /* 0x001fc600048070ff */
[----:B------:R0:W-:Y:S01]  /*15d50*/  @!P4 STG.E.U8 desc[UR20][R30.64+0xb8], R7 ;  /* 0x0000b8071e00c986 */ /* 0x0001e2000c101114 */
[----:B-1----:R-:W-:Y:S01]  /*15d60*/  F2FP.SATFINITE.E4M3.F32.PACK_AB_MERGE_C R11, RZ, R3, RZ ;  /* 0x00000003ff0b723e */ /* 0x002fe200048070ff */
[----:B--2---:R-:W-:Y:S02]  /*15d70*/  FMUL R2, R225, UR22 ;  /* 0x00000016e1027c20 */ /* 0x004fe40008400000 */
[----:B------:R-:W2:Y:S01]  /*15d80*/  LDL.LU R225, [R1+0x124] ;  /* 0x0001240001e17983 */ /* 0x000ea20000300800 */
[----:B---3--:R-:W-:-:S03]  /*15d90*/  FMUL R0, R224, UR22 ;  /* 0x00000016e0007c20 */ /* 0x008fc60008400000 */
[----:B------:R-:W3:Y:S01]  /*15da0*/  LDL.LU R224, [R1+0x128] ;  /* 0x0001280001e07983 */ /* 0x000ee20000300800 */
[----:B----4-:R-:W-:Y:S01]  /*15db0*/  FMUL R3, R226, UR22 ;  /* 0x00000016e2037c20 */ /* 0x010fe20008400000 */
[----:B0-----:R-:W-:Y:S02]  /*15dc0*/  F2FP.SATFINITE.E4M3.F32.PACK_AB_MERGE_C R7, RZ, R0, RZ ;  /* 0x00000000ff07723e */ /* 0x001fe400048070ff */
[----:B------:R-:W4:Y:S01]  /*15dd0*/  LDL.LU R226, [R1+0x12c] ;  /* 0x00012c0001e27983 */ /* 0x000f220000300800 */
[----:B------:R-:W-:-:S03]  /*15de0*/  FMUL R0, R227, UR22 ;  /* 0x00000016e3007c20 */ /* 0x000fc60008400000 */
[----:B------:R-:W4:Y:S01]  /*15df0*/  LDL.LU R227, [R1+0x130] ;  /* 0x0001300001e37983 */ /* 0x000f220000300800 */
[----:B------:R-:W-:Y:S02]  /*15e00*/  ISETP.GE.AND P0, PT, R40, 0x81, PT ;  /* 0x000000812800780c */ /* 0x000fe40003f06270 */
[C---:B------:R-:W-:Y:S02]  /*15e10*/  ISETP.LT.OR P2, PT, R42.reuse, 0xba, !P2 ;  /* 0x000000ba2a00780c */ /* 0x040fe40005741670 */
[C---:B------:R-:W-:Y:S02]  /*15e20*/  ISETP.LT.OR P6, PT, R42.reuse, 0x1, !P0 ;  /* 0x000000012a00780c */ /* 0x040fe400047c1670 */
[----:B------:R-:W-:Y:S02]  /*15e30*/  ISETP.LT.OR P5, PT, R42, 0x2, !P0 ;  /* 0x000000022a00780c */ /* 0x000fe400047a1670 */
[----:B------:R-:W-:-:S07]  /*15e40*/  ISETP.GE.AND P1, PT, R40, 0x89, PT ;  /* 0x000000892800780c */ /* 0x000fce0003f26270 */
[----:B------:R0:W-:Y:S04]  /*15e50*/  @!P2 STG.E.U8 desc[UR20][R30.64+0xb9], R5 ;  /* 0x0000b9051e00a986 */ /* 0x0001e8000c101114 */
[----:B------:R-:W-:Y:S01]  /*15e60*/  @!P6 STG.E.U8 desc[UR20][R28.64], R9 ;  /* 0x000000091c00e986 */ /* 0x000fe2000c101114 */
[C---:B------:R-:W-:Y:S02]  /*15e70*/  ISETP.LT.OR P6, PT, R42.reuse, 0x2, !P1 ;  /* 0x000000022a00780c */ /* 0x040fe40004fc1670 */
[C---:B------:R-:W-:Y:S01]  /*15e80*/  ISETP.LT.OR P4, PT, R42.reuse, 0x1, !P1 ;  /* 0x000000012a00780c */ /* 0x040fe20004f81670 */
[----:B------:R1:W-:Y:S01]  /*15e90*/  @!P5 STG.E.U8 desc[UR20][R28.64+0x1], R11 ;  /* 0x0000010b1c00d986 */ /* 0x0003e2000c101114 */
[----:B------:R-:W-:Y:S02]  /*15ea0*/  ISETP.LT.OR P5, PT, R42, 0x9, !P0 ;  /* 0x000000092a00780c */ /* 0x000fe400047a1670 */
[----:B0-----:R-:W-:-:S02]  /*15eb0*/  F2FP.SATFINITE.E4M3.F32.PACK_AB_MERGE_C R5, RZ, R2, RZ ;  /* 0x00000002ff05723e */ /* 0x001fc400048070ff */
[----:B------:R-:W-:Y:S02]  /*15ec0*/  ISETP.LT.OR P2, PT, R42, 0xa, !P0 ;  /* 0x0000000a2a00780c */ /* 0x000fe40004741670 */
[----:B-1----:R-:W-:Y:S01]  /*15ed0*/  F2FP.SATFINITE.E4M3.F32.PACK_AB_MERGE_C R11, RZ, R0, RZ ;  /* 0x00000000ff0b723e */ /* 0x002fe200048070ff */
[----:B------:R-:W-:Y:S02]  /*15ee0*/  FMUL R0, R221, UR22 ;  /* 0x00000016dd007c20 */ /* 0x000fe40008400000 */
[----:B------:R-:W4:Y:S01]  /*15ef0*/  LDL.LU R221, [R1+0x134] ;  /* 0x0001340001dd7983 */ /* 0x000f220000300800 */
[----:B------:R-:W-:-:S03]  /*15f00*/  FMUL R2, R220, UR22 ;  /* 0x00000016dc027c20 */ /* 0x000fc60008400000 */
[----:B------:R-:W4:Y:S01]  /*15f10*/  LDL.LU R220, [R1+0x138] ;  /* 0x0001380001dc7983 */ /* 0x000f220000300800 */
[----:B------:R-:W-:-:S03]  /*15f20*/  F2FP.SATFINITE.E4M3.F32.PACK_AB_MERGE_C R9, RZ, R3, RZ ;  /* 0x00000003ff09723e */ /* 0x000fc600048070ff */
[----:B------:R0:W-:Y:S01]  /*15f30*/  @!P6 STG.E.U8 desc[UR20][R26.64+0x1], R5 ;  /* 0x000001051a00e986 */ /* 0x0001e2000c101114 */
[----:B------:R-:W-:Y:S01]  /*15f40*/  ISETP.LT.OR P6, PT, R42, 0xa, !P1 ;  /* 0x0000000a2a00780c */ /* 0x000fe20004fc1670 */
[----:B------:R-:W-:Y:S02]  /*15f50*/  FMUL R3, R223, UR22 ;  /* 0x00000016df037c20 */ /* 0x000fe40008400000 */
[----:B------:R-:W4:Y:S01]  /*15f60*/  LDL.LU R223, [R1+0x13c] ;  /* 0x00013c0001df7983 */ /* 0x000f220000300800 */
[----:B------:R-:W-:-:S03]  /*15f70*/  FMUL R4, R222, UR22 ;  /* 0x00000016de047c20 */ /* 0x000fc60008400000 */
[----:B------:R-:W4:Y:S01]  /*15f80*/  LDL.LU R222, [R1+0x140] ;  /* 0x0001400001de7983 */ /* 0x000f220000300800 */
[----:B0-----:R-:W-:-:S03]  /*15f90*/  F2FP.SATFINITE.E4M3.F32.PACK_AB_MERGE_C R5, RZ, R0, RZ ;  /* 0x00000000ff05723e */ /* 0x001fc600048070ff */
[----:B------:R-:W-:Y:S04]  /*15fa0*/  @!P4 STG.E.U8 desc[UR20][R26.64], R13 ;  /* 0x0000000d1a00c986 */ /* 0x000fe8000c101114 */
        /* <DEDUP_REMOVED lines=20> */
[----:B------:R1:W-:Y:S01]  /*160f0*/  @!P5 STG.E.U8 desc[UR20][R28.64+0x10], R7 ;  /* 0x000010071c00d986 */ /* 0x0003e2000c101114 */
[----:B------:R-:W-:Y:S02]  /*16100*/  ISETP.LT.OR P5, PT, R42, 0x19, !P0 ;  /* 0x000000192a00780c */ /* 0x000fe400047a1670 */
[----:B------:R-:W-:Y:S01]  /*16110*/  F2FP.SATFINITE.E4M3.F32.PACK_AB_MERGE_C R13, RZ, R4, RZ ;  /* 0x00000004ff0d723e */ /* 0x000fe200048070ff */
[----:B------:R1:W-:Y:S01]  /*16120*/  @!P2 STG.E.U8 desc[UR20][R28.64+0x11], R9 ;  /* 0x000011091c00a986 */ /* 0x0003e2000c101114 */
[----:B0-----:R-:W-:Y:S02]  /*16130*/  F2FP.SATFINITE.E4M3.F32.PACK_AB_MERGE_C R11, RZ, R0, RZ ;  /* 0x00000000ff0b723e */ /* 0x001fe400048070ff */
[----:B-1----:R-:W-:-:S03]  /*16140*/  F2FP.SATFINITE.E4M3.F32.PACK_AB_MERGE_C R7, RZ, R2, RZ ;  /* 0x00000002ff07723e */ /* 0x002fc600048070ff */
[----:B------:R-:W-:Y:S01]  /*16150*/  @!P4 STG.E.U8 desc[UR20][R26.64+0x10], R13 ;  /* 0x0000100d1a00c986 */ /* 0x000fe2000c101114 */
[----:B------:R-:W-:Y:S02]  /*16160*/  ISETP.LT.OR P2, PT, R42, 0x1a, !P0 ;  /* 0x0000001a2a00780c */ /* 0x000fe40004741670 */
[----:B------:R-:W-:Y:S01]  /*16170*/  F2FP.SATFINITE.E4M3.F32.PACK_AB_MERGE_C R9, RZ, R3, RZ ;  /* 0x00000003ff09723e */ /* 0x000fe200048070ff */
[----:B------:R-:W-:Y:S01]  /*16180*/  @!P6 STG.E.U8 desc[UR20][R26.64+0x11], R5 ;  /* 0x000011051a00e986 */ /* 0x000fe2000c101114 */
[----:B------:R-:W-:-:S03]  /*16190*/  FMUL R2, R221, UR22 ;  /* 0x00000016dd027c20 */ /* 0x000fc60008400000 */
[----:B------:R-:W4:Y:S01]  /*161a0*/  LDL.LU R221, [R1+0x154] ;  /* 0x0001540001dd7983 */ /* 0x000f220000300800 */
[----:B------:R-:W-:-:S03]  /*161b0*/  FMUL R0, R220, UR22 ;  /* 0x00000016dc007c20 */ /* 0x000fc60008400000 */
[----:B------:R-:W4:Y:S04]  /*161c0*/  LDL.LU R220, [R1+0x158] ;  /* 0x0001580001dc7983 */ /* 0x000f280000300800 */
[----:B------:R0:W-:Y:S01]  /*161d0*/  @!P5 STG.E.U8 desc[UR20][R28.64+0x18], R7 ;  /* 0x000018071c00d986 */ /* 0x0001e2000c101114 */
[----:B------:R-:W-:-:S03]  /*161e0*/  FMUL R3, R223, UR22 ;  /* 0x00000016df037c20 */ /* 0x000fc60008400000 */
[----:B------:R-:W4:Y:S01]  /*161f0*/  LDL.LU R223, [R1+0x15c] ;  /* 0x00015c0001df7983 */ /* 0x000f220000300800 */
[----:B0-----:R-:W-:Y:S01]  /*16200*/  F2FP.SATFINITE.E4M3.F32.PACK_AB_MERGE_C R7, RZ, R0, RZ ;  /* 0x00000000ff07723e */ /* 0x001fe200048070ff */
[----:B------:R-:W-:Y:S02]  /*16210*/  FMUL R0, R222, UR22 ;  /* 0x00000016de007c20 */ /* 0x000fe40008400000 */
[----:B------:R-:W4:Y:S01]  /*16220*/  LDL.LU R222, [R1+0x160] ;  /* 0x0001600001de7983 */ /* 0x000f220000300800 */
[----:B------:R-:W-:Y:S02]  /*16230*/  F2FP.SATFINITE.E4M3.F32.PACK_AB_MERGE_C R5, RZ, R2, RZ ;  /* 0x00000002ff05723e */ /* 0x000fe400048070ff */
[----:B------:R-:W-:Y:S01]  /*16240*/  F2FP.SATFINITE.E4M3.F32.PACK_AB_MERGE_C R13, RZ, R0, RZ ;  /* 0x00000000ff0d723e */ /* 0x000fe200048070ff */
[----:B------:R0:W-:Y:S02]  /*16250*/  @!P2 STG.E.U8 desc[UR20][R28.64+0x19], R9 ;  /* 0x000019091c00a986 */ /* 0x0001e4000c101114 */
[----:B0-----:R-:W-:Y:S01]  /*16260*/  F2FP.SATFINITE.E4M3.F32.PACK_AB_MERGE_C R9, RZ, R3, RZ ;  /* 0x00000003ff09723e */ /* 0x001fe200048070ff */
[----:B--2---:R-:W-:-:S02]  /*16270*/  FMUL R0, R225, UR22 ;  /* 0x00000016e1007c20 */ /* 0x004fc40008400000 */
[----:B------:R-:W2:Y:S01]  /*16280*/  LDL.LU R225, [R1+0x164] ;  /* 0x0001640001e17983 */ /* 0x000ea20000300800 */
[----:B---3--:R-:W-:-:S03]  /*16290*/  FMUL R2, R224, UR22 ;  /* 0x00000016e0027c20 */ /* 0x008fc60008400000 */
[----:B------:R-:W3:Y:S01]  /*162a0*/  LDL.LU R224, [R1+0x168] ;  /* 0x0001680001e07983 */ /* 0x000ee20000300800 */
[----:B----4-:R-:W-:-:S03]  /*162b0*/  FMUL R3, R226, UR22 ;  /* 0x00000016e2037c20 */ /* 0x010fc60008400000 */
        /* <DEDUP_REMOVED lines=14> */
[----:B0-----:R-:W-:Y:S02]  /*163a0*/  F2FP.SATFINITE.E4M3.F32.PACK_AB_MERGE_C R5, RZ, R0, RZ ;  /* 0x00000000ff05723e */ /* 0x001fe400048070ff */
[----:B-1----:R-:W-:Y:S01]  /*163b0*/  F2FP.SATFINITE.E4M3.F32.PACK_AB_MERGE_C R7, RZ, R2, RZ ;  /* 0x00000002ff07723e */ /* 0x002fe200048070ff */
[----:B------:R-:W-:Y:S01]  /*163c0*/  @!P4 STG.E.U8 desc[UR20][R26.64+0x20], R13 ;  /* 0x0000200d1a00c986 */ /* 0x000fe2000c101114 */
[----:B------:R-:W-:Y:S01]  /*163d0*/  ISETP.LT.OR P2, PT, R42, 0x2a, !P0 ;  /* 0x0000002a2a00780c */ /* 0x000fe20004741670 */
[----:B------:R-:W-:Y:S02]  /*163e0*/  FMUL R0, R221, UR22 ;  /* 0x00000016dd007c20 */ /* 0x000fe40008400000 */
[----:B------:R-:W4:Y:S01]  /*163f0*/  LDL.LU R221, [R1+0x174] ;  /* 0x0001740001dd7983 */ /* 0x000f220000300800 */
[----:B------:R-:W-:-:S03]  /*16400*/  FMUL R2, R220, UR22 ;  /* 0x00000016dc027c20 */ /* 0x000fc60008400000 */
[----:B------:R-:W4:Y:S01]  /*16410*/  LDL.LU R220, [R1+0x178] ;  /* 0x0001780001dc7983 */ /* 0x000f220000300800 */
[----:B------:R-:W-:-:S03]  /*16420*/  ISETP.LT.OR P4, PT, R42, 0x29, !P1 ;  /* 0x000000292a00780c */ /* 0x000fc60004f81670 */
[----:B------:R0:W-:Y:S01]  /*16430*/  @!P6 STG.E.U8 desc[UR20][R26.64+0x21], R5 ;  /* 0x000021051a00e986 */ /* 0x0001e2000c101114 */
[C---:B------:R-:W-:Y:S02]  /*16440*/  ISETP.LT.OR P6, PT, R42.reuse, 0x2a, !P1 ;  /* 0x0000002a2a00780c */ /* 0x040fe40004fc1670 */
[----:B------:R-:W-:Y:S01]  /*16450*/  F2FP.SATFINITE.E4M3.F32.PACK_AB_MERGE_C R9, RZ, R3, RZ ;  /* 0x00000003ff09723e */ /* 0x000fe200048070ff */
[----:B------:R1:W-:Y:S01]  /*16460*/  @!P5 STG.E.U8 desc[UR20][R28.64+0x28], R7 ;  /* 0x000028071c00d986 */ /* 0x0003e2000c101114 */
[----:B------:R-:W-:Y:S01]  /*16470*/  ISETP.LT.OR P5, PT, R42, 0x31, !P0 ;  /* 0x000000312a00780c */ /* 0x000fe200047a1670 */
[----:B------:R-:W-:Y:S02]  /*16480*/  FMUL R3, R223, UR22 ;  /* 0x00000016df037c20 */ /* 0x000fe40008400000 */
[----:B------:R-:W4:Y:S01]  /*16490*/  LDL.LU R223, [R1+0x17c] ;  /* 0x00017c0001df7983 */ /* 0x000f220000300800 */
[----:B0-----:R-:W-:Y:S01]  /*164a0*/  F2FP.SATFINITE.E4M3.F32.PACK_AB_MERGE_C R5, RZ, R0, RZ ;  /* 0x00000000ff05723e */ /* 0x001fe200048070ff */
[----:B------:R-:W-:-:S02]  /*164b0*/  FMUL R0, R222, UR22 ;  /* 0x00000016de007c20 */ /* 0x000fc40008400000 */
[----:B------:R-:W4:Y:S01]  /*164c0*/  LDL.LU R222, [R1+0x180] ;  /* 0x0001800001de7983 */ /* 0x000f220000300800 */
[----:B------:R-:W-:Y:S02]  /*164d0*/  F2FP.SATFINITE.E4M3.F32.PACK_AB_MERGE_C R11, RZ, R4, RZ ;  /* 0x00000004ff0b723e */ /* 0x000fe400048070ff */
[----:B-1----:R-:W-:Y:S02]  /*164e0*/  F2FP.SATFINITE.E4M3.F32.PACK_AB_MERGE_C R7, RZ, R2, RZ ;  /* 0x00000002ff07723e */ /* 0x002fe400048070ff */
[----:B------:R-:W-:Y:S01]  /*164f0*/  F2FP.SATFINITE.E4M3.F32.PACK_AB_MERGE_C R13, RZ, R0, RZ ;  /* 0x00000000ff0d723e */ /* 0x000fe200048070ff */
[----:B------:R0:W-:Y:S04]  /*16500*/  @!P2 STG.E.U8 desc[UR20][R28.64+0x29], R9 ;  /* 0x000029091c00a986 */ /* 0x0001e8000c101114 */
[----:B------:R-:W-:Y:S04]  /*16510*/  @!P4 STG.E.U8 desc[UR20][R26.64+0x28], R11 ;  /* 0x0000280b1a00c986 */ /* 0x000fe8000c101114 */
[----:B------:R-:W-:Y:S01]  /*16520*/  @!P6 STG.E.U8 desc[UR20][R26.64+0x29], R5 ;  /* 0x000029051a00e986 */ /* 0x000fe2000c101114 */
[----:B0-----:R-:W-:-:S03]  /*16530*/  F2FP.SATFINITE.E4M3.F32.PACK_AB_MERGE_C R9, RZ, R3, RZ ;  /* 0x00000003ff09723e */ /* 0x001fc600048070ff */
[----:B------:R0:W-:Y:S01]  /*16540*/  @!P5 STG.E.U8 desc[UR20][R28.64+0x30], R7 ;  /* 0x000030071c00d986 */ /* 0x0001e2000c101114 */
[----:B--2---:R-:W-:-:S03]  /*16550*/  FMUL R2, R225, UR22 ;  /* 0x00000016e1027c20 */ /* 0x004fc60008400000 */
        /* <DEDUP_REMOVED lines=8> */
[C---:B------:R-:W-:Y:S02]  /*165e0*/  ISETP.LT.OR P2, PT, R42.reuse, 0x32, !P0 ;  /* 0x000000322a00780c */ /* 0x040fe40004741670 */
[C---:B------:R-:W-:Y:S02]  /*165f0*/  ISETP.LT.OR P6, PT, R42.reuse, 0x32, !P1 ;  /* 0x000000322a00780c */ /* 0x040fe40004fc1670 */
[C---:B------:R-:W-:Y:S02]  /*16600*/  ISETP.LT.OR P4, PT, R42.reuse, 0x31, !P1 ;  /* 0x000000312a00780c */ /* 0x040fe40004f81670 */
[----:B------:R-:W-:Y:S02]  /*16610*/  ISETP.LT.OR P5, PT, R42, 0x39, !P0 ;  /* 0x000000392a00780c */ /* 0x000fe400047a1670 */
[----:B------:R-:W-:Y:S02]  /*16620*/  F2FP.SATFINITE.E4M3.F32.PACK_AB_MERGE_C R5, RZ, R2, RZ ;  /* 0x00000002ff05723e */ /* 0x000fe400048070ff */
[----:B------:R-:W-:-:S03]  /*16630*/  F2FP.SATFINITE.E4M3.F32.PACK_AB_MERGE_C R11, RZ, R0, RZ ;  /* 0x00000000ff0b723e */ /* 0x000fc600048070ff */
[----:B------:R0:W-:Y:S01]  /*16640*/  @!P2 STG.E.U8 desc[UR20][R28.64+0x31], R9 ;  /* 0x000031091c00a986 */ /* 0x0001e2000c101114 */
[----:B------:R-:W-:-:S03]  /*16650*/  ISETP.LT.OR P2, PT, R42, 0x3a, !P0 ;  /* 0x0000003a2a00780c */ /* 0x000fc60004741670 */
[----:B------:R1:W-:Y:S01]  /*16660*/  @!P6 STG.E.U8 desc[UR20][R26.64+0x31], R5 ;  /* 0x000031051a00e986 */ /* 0x0003e2000c101114 */
[----:B------:R-:W-:Y:S02]  /*16670*/  ISETP.LT.OR P6, PT, R42, 0x3a, !P1 ;  /* 0x0000003a2a00780c */ /* 0x000fe40004fc1670 */
[----:B0-----:R-:W-:Y:S01]  /*16680*/  F2FP.SATFINITE.E4M3.F32.PACK_AB_MERGE_C R9, RZ, R3, RZ ;  /* 0x00000003ff09723e */ /* 0x001fe200048070ff */
[----:B------:R-:W-:Y:S01]  /*16690*/  @!P4 STG.E.U8 desc[UR20][R26.64+0x30], R13 ;  /* 0x0000300d1a00c986 */ /* 0x000fe2000c101114 */
[----:B------:R-:W-:-:S03]  /*166a0*/  FMUL R0, R221, UR22 ;  /* 0x00000016dd007c20 */ /* 0x000fc60008400000 */
[----:B------:R-:W4:Y:S01]  /*166b0*/  LDL.LU R221, [R1+0x194] ;  /* 0x0001940001dd7983 */ /* 0x000f220000300800 */
[----:B------:R-:W-:-:S03]  /*166c0*/  FMUL R2, R220, UR22 ;  /* 0x00000016dc027c20 */ /* 0x000fc60008400000 */
[----:B------:R-:W4:Y:S01]  /*166d0*/  LDL.LU R220, [R1+0x198] ;  /* 0x0001980001dc7983 */ /* 0x000f220000300800 */
[----:B-1----:R-:W-:-:S03]  /*166e0*/  F2FP.SATFINITE.E4M3.F32.PACK_AB_MERGE_C R5, RZ, R0, RZ ;  /* 0x00000000ff05723e */ /* 0x002fc600048070ff */
[----:B------:R0:W-:Y:S01]  /*166f0*/  @!P5 STG.E.U8 desc[UR20][R28.64+0x38], R7 ;  /* 0x000038071c00d986 */ /* 0x0001e2000c101114 */
[----:B------:R-:W-:-:S03]  /*16700*/  FMUL R3, R223, UR22 ;  /* 0x00000016df037c20 */ /* 0x000fc60008400000 */
[----:B------:R-:W4:Y:S01]  /*16710*/  LDL.LU R223, [R1+0x19c] ;  /* 0x00019c0001df7983 */ /* 0x000f220000300800 */
[----:B------:R-:W-:-:S03]  /*16720*/  FMUL R4, R222, UR22 ;  /* 0x00000016de047c20 */ /* 0x000fc60008400000 */
[----:B------:R-:W4:Y:S01]  /*16730*/  LDL.LU R222, [R1+0x1a0] ;  /* 0x0001a00001de7983 */ /* 0x000f220000300800 */
[----:B0-----:R-:W-:-:S03]  /*16740*/  F2FP.SATFINITE.E4M3.F32.PACK_AB_MERGE_C R7, RZ, R2, RZ ;  /* 0x00000002ff07723e */ /* 0x001fc600048070ff */
[----:B------:R0:W-:Y:S04]  /*16750*/  @!P2 STG.E.U8 desc[UR20][R28.64+0x39], R9 ;  /* 0x000039091c00a986 */ /* 0x0001e8000c101114 */
[----:B------:R1:W-:Y:S01]  /*16760*/  @!P6 STG.E.U8 desc[UR20][R26.64+0x39], R5 ;  /* 0x000039051a00e986 */ /* 0x0003e2000c101114 */
[----:B0-----:R-:W-:Y:S01]  /*16770*/  F2FP.SATFINITE.E4M3.F32.PACK_AB_MERGE_C R9, RZ, R3, RZ ;  /* 0x00000003ff09723e */ /* 0x001fe200048070ff */
[----:B--2---:R-:W-:Y:S02]  /*16780*/  FMUL R0, R225, UR22 ;  /* 0x00000016e1007c20 */ /* 0x004fe40008400000 */
[----:B------:R-:W2:Y:S01]  /*16790*/  LDL.LU R225, [R1+0x1a4] ;  /* 0x0001a40001e17983 */ /* 0x000ea20000300800 */
[----:B---3--:R-:W-:-:S03]  /*167a0*/  FMUL R2, R224, UR22 ;  /* 0x00000016e0027c20 */ /* 0x008fc60008400000 */
[----:B------:R-:W3:Y:S01]  /*167b0*/  LDL.LU R224, [R1+0x1a8] ;  /* 0x0001a80001e07983 */ /* 0x000ee20000300800 */
[----:B-1----:R-:W-:Y:S01]  /*167c0*/  F2FP.SATFINITE.E4M3.F32.PACK_AB_MERGE_C R5, RZ, R0, RZ ;  /* 0x00000000ff05723e */ /* 0x002fe200048070ff */
        /* <DEDUP_REMOVED lines=137> */
[----:B------:R-:W-:-:S03]  /*17060*/  ISETP.LT.OR P2, PT, R42, 0x7a, !P0 ;  /* 0x0000007a2a00780c */ /* 0x000fc60004741670 */
[----:B------:R-:W-:Y:S01]  /*17070*/  @!P6 STG.E.U8 desc[UR20][R26.64+0x71], R5 ;  /* 0x000071051a00e986 */ /* 0x000fe2000c101114 */
[----:B------:R-:W-:-:S03]  /*17080*/  FMUL R2, R221, UR22 ;  /* 0x00000016dd027c20 */ /* 0x000fc60008400000 */
[----:B------:R-:W4:Y:S01]  /*17090*/  LDL.LU R221, [R1+0x214] ;  /* 0x0002140001dd7983 */ /* 0x000f220000300800 */
[----:B------:R-:W-:Y:S01]  /*170a0*/  FMUL R0, R220, UR22 ;  /* 0x00000016dc007c20 */ /* 0x000fe20008400000 */
[----:B------:R-:W-:Y:S02]  /*170b0*/  F2FP.SATFINITE.E4M3.F32.PACK_AB_MERGE_C R9, RZ, R3, RZ ;  /* 0x00000003ff09723e */ /* 0x000fe400048070ff */
[----:B------:R0:W-:Y:S04]  /*170c0*/  @!P5 STG.E.U8 desc[UR20][R28.64+0x78], R7 ;  /* 0x000078071c00d986 */ /* 0x0001e8000c101114 */
[----:B------:R-:W4:Y:S01]  /*170d0*/  LDL.LU R220, [R1+0x218] ;  /* 0x0002180001dc7983 */ /* 0x000f220000300800 */
[----:B------:R-:W-:Y:S01]  /*170e0*/  FMUL R3, R223, UR22 ;  /* 0x00000016df037c20 */ /* 0x000fe20008400000 */
[----:B0-----:R-:W-:-:S02]  /*170f0*/  F2FP.SATFINITE.E4M3.F32.PACK_AB_MERGE_C R7, RZ, R0, RZ ;  /* 0x00000000ff07723e */ /* 0x001fc400048070ff */
[----:B------:R-:W4:Y:S01]  /*17100*/  LDL.LU R223, [R1+0x21c] ;  /* 0x00021c0001df7983 */ /* 0x000f220000300800 */
[----:B------:R-:W-:-:S03]  /*17110*/  FMUL R0, R222, UR22 ;  /* 0x00000016de007c20 */ /* 0x000fc60008400000 */
[----:B------:R-:W4:Y:S01]  /*17120*/  LDL.LU R222, [R1+0x220] ;  /* 0x0002200001de7983 */ /* 0x000f220000300800 */
[----:B------:R-:W-:Y:S02]  /*17130*/  F2FP.SATFINITE.E4M3.F32.PACK_AB_MERGE_C R5, RZ, R2, RZ ;  /* 0x00000002ff05723e */ /* 0x000fe400048070ff */
[----:B------:R-:W-:Y:S01]  /*17140*/  F2FP.SATFINITE.E4M3.F32.PACK_AB_MERGE_C R13, RZ, R0, RZ ;  /* 0x00000000ff0d723e */ /* 0x000fe200048070ff */
[----:B------:R0:W-:Y:S02]  /*17150*/  @!P2 STG.E.U8 desc[UR20][R28.64+0x79], R9 ;  /* 0x000079091c00a986 */ /* 0x0001e4000c101114 */
[----:B0-----:R-:W-:Y:S01]  /*17160*/  F2FP.SATFINITE.E4M3.F32.PACK_AB_MERGE_C R9, RZ, R3, RZ ;  /* 0x00000003ff09723e */ /* 0x001fe200048070ff */
[----:B--2---:R-:W-:Y:S02]  /*17170*/  FMUL R0, R225, UR22 ;  /* 0x00000016e1007c20 */ /* 0x004fe40008400000 */
        /* <DEDUP_REMOVED lines=17> */
[----:B------:R-:W-:Y:S01]  /*17290*/  @!P2 STG.E.U8 desc[UR20][R28.64+0x81], R9 ;  /* 0x000081091c00a986 */ /* 0x000fe2000c101114 */
[----:B0-----:R-:W-:Y:S02]  /*172a0*/  F2FP.SATFINITE.E4M3.F32.PACK_AB_MERGE_C R5, RZ, R0, RZ ;  /* 0x00000000ff05723e */ /* 0x001fe400048070ff */
[----:B-1----:R-:W-:Y:S01]  /*172b0*/  F2FP.SATFINITE.E4M3.F32.PACK_AB_MERGE_C R7, RZ, R2, RZ ;  /* 0x00000002ff07723e */ /* 0x002fe200048070ff */
[----:B------:R-:W-:Y:S01]  /*172c0*/  @!P4 STG.E.U8 desc[UR20][R26.64+0x80], R13 ;  /* 0x0000800d1a00c986 */ /* 0x000fe2000c101114 */
[C---:B------:R-:W-:Y:S01]  /*172d0*/  ISETP.LT.OR P2, PT, R42.reuse, 0x8a, !P0 ;  /* 0x0000008a2a00780c */ /* 0x040fe20004741670 */
[----:B------:R-:W-:Y:S02]  /*172e0*/  FMUL R0, R221, UR22 ;  /* 0x00000016dd007c20 */ /* 0x000fe40008400000 */
[----:B------:R0:W-:Y:S01]  /*172f0*/  @!P6 STG.E.U8 desc[UR20][R26.64+0x81], R5 ;  /* 0x000081051a00e986 */ /* 0x0001e2000c101114 */
[C---:B------:R-:W-:Y:S02]  /*17300*/  ISETP.LT.OR P4, PT, R42.reuse, 0x89, !P1 ;  /* 0x000000892a00780c */ /* 0x040fe40004f81670 */
[C---:B------:R-:W-:Y:S01]  /*17310*/  ISETP.LT.OR P6, PT, R42.reuse, 0x8a, !P1 ;  /* 0x0000008a2a00780c */ /* 0x040fe20004fc1670 */
[----:B------:R1:W-:Y:S01]  /*17320*/  @!P5 STG.E.U8 desc[UR20][R28.64+0x88], R7 ;  /* 0x000088071c00d986 */ /* 0x0003e2000c101114 */
[----:B------:R-:W-:Y:S01]  /*17330*/  ISETP.LT.OR P5, PT, R42, 0x91, !P0 ;  /* 0x000000912a00780c */ /* 0x000fe200047a1670 */
[----:B------:R-:W-:-:S02]  /*17340*/  FMUL R2, R220, UR22 ;  /* 0x00000016dc027c20 */ /* 0x000fc40008400000 */
[----:B------:R-:W4:Y:S04]  /*17350*/  LDL.LU R221, [R1+0x234] ;  /* 0x0002340001dd7983 */ /* 0x000f280000300800 */
[----:B------:R-:W4:Y:S01]  /*17360*/  LDL.LU R220, [R1+0x238] ;  /* 0x0002380001dc7983 */ /* 0x000f220000300800 */
[----:B0-----:R-:W-:Y:S02]  /*17370*/  F2FP.SATFINITE.E4M3.F32.PACK_AB_MERGE_C R5, RZ, R0, RZ ;  /* 0x00000000ff05723e */ /* 0x001fe400048070ff */
[----:B------:R-:W-:Y:S01]  /*17380*/  F2FP.SATFINITE.E4M3.F32.PACK_AB_MERGE_C R9, RZ, R3, RZ ;  /* 0x00000003ff09723e */ /* 0x000fe200048070ff */
[----:B------:R-:W-:Y:S01]  /*17390*/  FMUL R3, R223, UR22 ;  /* 0x00000016df037c20 */ /* 0x000fe20008400000 */
[----:B------:R-:W-:Y:S01]  /*173a0*/  F2FP.SATFINITE.E4M3.F32.PACK_AB_MERGE_C R11, RZ, R4, RZ ;  /* 0x00000004ff0b723e */ /* 0x000fe200048070ff */
[----:B------:R-:W4:Y:S01]  /*173b0*/  LDL.LU R223, [R1+0x23c] ;  /* 0x00023c0001df7983 */ /* 0x000f220000300800 */
[----:B------:R-:W-:Y:S01]  /*173c0*/  FMUL R0, R222, UR22 ;  /* 0x00000016de007c20 */ /* 0x000fe20008400000 */
[----:B-1----:R-:W-:-:S02]  /*173d0*/  F2FP.SATFINITE.E4M3.F32.PACK_AB_MERGE_C R7, RZ, R2, RZ ;  /* 0x00000002ff07723e */ /* 0x002fc400048070ff */
[----:B------:R-:W4:Y:S02]  /*173e0*/  LDL.LU R222, [R1+0x240] ;  /* 0x0002400001de7983 */ /* 0x000f240000300800 */
[----:B------:R-:W-:Y:S02]  /*173f0*/  F2FP.SATFINITE.E4M3.F32.PACK_AB_MERGE_C R13, RZ, R0, RZ ;  /* 0x00000000ff0d723e */ /* 0x000fe400048070ff */
        /* <DEDUP_REMOVED lines=15> */
[C---:B------:R-:W-:Y:S01]  /*174f0*/  ISETP.LT.OR P6, PT, R42.reuse, 0x92, !P1 ;  /* 0x000000922a00780c */ /* 0x040fe20004fc1670 */
[----:B------:R-:W4:Y:S01]  /*17500*/  LDL.LU R218, [R1+0x254] ;  /* 0x0002540001da7983 */ /* 0x000f220000300800 */
[----:B------:R-:W-:Y:S02]  /*17510*/  F2FP.SATFINITE.E4M3.F32.PACK_AB_MERGE_C R5, RZ, R2, RZ ;  /* 0x00000002ff05723e */ /* 0x000fe400048070ff */
[C---:B------:R-:W-:Y:S02]  /*17520*/  ISETP.LT.OR P4, PT, R42.reuse, 0x91, !P1 ;  /* 0x000000912a00780c */ /* 0x040fe40004f81670 */
[----:B------:R-:W-:Y:S02]  /*17530*/  F2FP.SATFINITE.E4M3.F32.PACK_AB_MERGE_C R11, RZ, R0, RZ ;  /* 0x00000000ff0b723e */ /* 0x000fe400048070ff */
[----:B------:R-:W-:-:S03]  /*17540*/  ISETP.LT.OR P5, PT, R42, 0x99, !P0 ;  /* 0x000000992a00780c */ /* 0x000fc600047a1670 */
[----:B------:R0:W-:Y:S01]  /*17550*/  @!P2 STG.E.U8 desc[UR20][R28.64+0x91], R9 ;  /* 0x000091091c00a986 */ /* 0x0001e2000c101114 */
[----:B------:R-:W-:-:S03]  /*17560*/  ISETP.LT.OR P2, PT, R42, 0x9a, !P0 ;  /* 0x0000009a2a00780c */ /* 0x000fc60004741670 */
[----:B------:R1:W-:Y:S01]  /*17570*/  @!P6 STG.E.U8 desc[UR20][R26.64+0x91], R5 ;  /* 0x000091051a00e986 */ /* 0x0003e2000c101114 */
[----:B------:R-:W-:-:S03]  /*17580*/  ISETP.LT.OR P6, PT, R42, 0x9a, !P1 ;  /* 0x0000009a2a00780c */ /* 0x000fc60004fc1670 */
[----:B------:R-:W-:Y:S01]  /*17590*/  @!P4 STG.E.U8 desc[UR20][R26.64+0x90], R13 ;  /* 0x0000900d1a00c986 */ /* 0x000fe2000c101114 */
[----:B0-----:R-:W-:-:S03]  /*175a0*/  F2FP.SATFINITE.E4M3.F32.PACK_AB_MERGE_C R9, RZ, R3, RZ ;  /* 0x00000003ff09723e */ /* 0x001fc600048070ff */
[----:B------:R0:W-:Y:S04]  /*175b0*/  @!P5 STG.E.U8 desc[UR20][R28.64+0x98], R7 ;  /* 0x000098071c00d986 */ /* 0x0001e8000c101114 */
        /* <DEDUP_REMOVED lines=8> */
[----:B0-----:R-:W-:Y:S01]  /*17640*/  F2FP.SATFINITE.E4M3.F32.PACK_AB_MERGE_C R7, RZ, R2, RZ ;  /* 0x00000002ff07723e */ /* 0x001fe200048070ff */
[----:B------:R-:W-:Y:S01]  /*17650*/  FMUL R4, R222, UR22 ;  /* 0x00000016de047c20 */ /* 0x000fe20008400000 */
[----:B------:R-:W-:Y:S01]  /*17660*/  F2FP.SATFINITE.E4M3.F32.PACK_AB_MERGE_C R9, RZ, R3, RZ ;  /* 0x00000003ff09723e */ /* 0x000fe200048070ff */
[----:B------:R-:W4:Y:S04]  /*17670*/  LDL.LU R222, [R1+0x264] ;  /* 0x0002640001de7983 */ /* 0x000f280000300800 */
[----:B------:R0:W-:Y:S01]  /*17680*/  @!P6 STG.E.U8 desc[UR20][R26.64+0x99], R5 ;  /* 0x000099051a00e986 */ /* 0x0001e2000c101114 */
[----:B--2---:R-:W-:-:S03]  /*17690*/  FMUL R0, R225, UR22 ;  /* 0x00000016e1007c20 */ /* 0x004fc60008400000 */
[----:B------:R-:W2:Y:S02]  /*176a0*/  LDL.LU R225, [R1+0x268] ;  /* 0x0002680001e17983 */ /* 0x000ea40000300800 */
[----:B0-----:R-:W-:Y:S01]  /*176b0*/  F2FP.SATFINITE.E4M3.F32.PACK_AB_MERGE_C R5, RZ, R0, RZ ;  /* 0x00000000ff05723e */ /* 0x001fe200048070ff */
[----:B---3--:R-:W-:Y:S02]  /*176c0*/  FMUL R2, R224, UR22 ;  /* 0x00000016e0027c20 */ /* 0x008fe40008400000 */
        /* <DEDUP_REMOVED lines=15> */
[----:B------:R-:W-:Y:S01]  /*177c0*/  F2FP.SATFINITE.E4M3.F32.PACK_AB_MERGE_C R13, RZ, R4, RZ ;  /* 0x00000004ff0d723e */ /* 0x000fe200048070ff */
[----:B------:R1:W-:Y:S01]  /*177d0*/  @!P6 STG.E.U8 desc[UR20][R26.64+0xa1], R5 ;  /* 0x0000a1051a00e986 */ /* 0x0003e2000c101114 */
[----:B0-----:R-:W-:-:S03]  /*177e0*/  F2FP.SATFINITE.E4M3.F32.PACK_AB_MERGE_C R9, RZ, R3, RZ ;  /* 0x00000003ff09723e */ /* 0x001fc600048070ff */
[----:B------:R-:W-:Y:S01]  /*177f0*/  @!P4 STG.E.U8 desc[UR20][R26.64+0xa0], R13 ;  /* 0x0000a00d1a00c986 */ /* 0x000fe2000c101114 */
[----:B-1----:R-:W-:-:S03]  /*17800*/  F2FP.SATFINITE.E4M3.F32.PACK_AB_MERGE_C R7, RZ, R2, RZ ;  /* 0x00000002ff07723e */ /* 0x002fc600048070ff */
[----:B------:R-:W-:Y:S01]  /*17810*/  @!P2 STG.E.U8 desc[UR20][R28.64+0xa9], R9 ;  /* 0x0000a9091c00a986 */ /* 0x000fe2000c101114 */
[C---:B------:R-:W-:Y:S02]  /*17820*/  ISETP.LT.OR P4, PT, R42.reuse, 0xa9, !P1 ;  /* 0x000000a92a00780c */ /* 0x040fe40004f81670 */
[C---:B------:R-:W-:Y:S01]  /*17830*/  ISETP.LT.OR P6, PT, R42.reuse, 0xaa, !P1 ;  /* 0x000000aa2a00780c */ /* 0x040fe20004fc1670 */
[----:B------:R0:W-:Y:S01]  /*17840*/  @!P5 STG.E.U8 desc[UR20][R28.64+0xa8], R7 ;  /* 0x0000a8071c00d986 */ /* 0x0001e2000c101114 */
[----:B------:R-:W-:Y:S01]  /*17850*/  ISETP.LT.OR P2, PT, R42, 0xb2, !P0 ;  /* 0x000000b22a00780c */ /* 0x000fe20004741670 */
[----:B------:R-:W-:Y:S01]  /*17860*/  FMUL R2, R218, UR22 ;  /* 0x00000016da027c20 */ /* 0x000fe20008400000 */
[----:B------:R-:W-:Y:S02]  /*17870*/  ISETP.LT.OR P5, PT, R42, 0xb1, !P0 ;  /* 0x000000b12a00780c */ /* 0x000fe400047a1670 */
[----:B------:R-:W-:Y:S01]  /*17880*/  F2FP.SATFINITE.E4M3.F32.PACK_AB_MERGE_C R11, RZ, R0, RZ ;  /* 0x00000000ff0b723e */ /* 0x000fe200048070ff */
[----:B------:R-:W-:Y:S01]  /*17890*/  FMUL R0, R221, UR22 ;  /* 0x00000016dd007c20 */ /* 0x000fe20008400000 */
[----:B------:R-:W-:Y:S01]  /*178a0*/  FMUL R3, R220, UR22 ;  /* 0x00000016dc037c20 */ /* 0x000fe20008400000 */
[----:B------:R-:W-:-:S03]  /*178b0*/  F2FP.SATFINITE.E4M3.F32.PACK_AB_MERGE_C R5, RZ, R2, RZ ;  /* 0x00000002ff05723e */ /* 0x000fc600048070ff */
[----:B0-----:R-:W-:Y:S02]  /*178c0*/  F2FP.SATFINITE.E4M3.F32.PACK_AB_MERGE_C R7, RZ, R0, RZ ;  /* 0x00000000ff07723e */ /* 0x001fe400048070ff */
[----:B------:R-:W-:Y:S01]  /*178d0*/  F2FP.SATFINITE.E4M3.F32.PACK_AB_MERGE_C R9, RZ, R3, RZ ;  /* 0x00000003ff09723e */ /* 0x000fe200048070ff */
[----:B------:R-:W-:Y:S01]  /*178e0*/  FMUL R0, R223, UR22 ;  /* 0x00000016df007c20 */ /* 0x000fe20008400000 */
[----:B------:R-:W-:Y:S01]  /*178f0*/  @!P4 STG.E.U8 desc[UR20][R26.64+0xa8], R11 ;  /* 0x0000a80b1a00c986 */ /* 0x000fe2000c101114 */
[----:B------:R-:W-:-:S03]  /*17900*/  ISETP.LT.OR P4, PT, R42, 0xb1, !P1 ;  /* 0x000000b12a00780c */ /* 0x000fc60004f81670 */
[----:B------:R-:W-:Y:S01]  /*17910*/  @!P6 STG.E.U8 desc[UR20][R26.64+0xa9], R5 ;  /* 0x0000a9051a00e986 */ /* 0x000fe2000c101114 */
[----:B------:R-:W-:-:S03]  /*17920*/  ISETP.LT.OR P6, PT, R42, 0xb2, !P1 ;  /* 0x000000b22a00780c */ /* 0x000fc60004fc1670 */
[----:B------:R-:W-:Y:S01]  /*17930*/  @!P2 STG.E.U8 desc[UR20][R28.64+0xb1], R9 ;  /* 0x0000b1091c00a986 */ /* 0x000fe2000c101114 */
[C---:B------:R-:W-:Y:S02]  /*17940*/  ISETP.LT.OR P2, PT, R42.reuse, 0xb9, !P0 ;  /* 0x000000b92a00780c */ /* 0x040fe40004741670 */
[C---:B------:R-:W-:Y:S01]  /*17950*/  ISETP.LT.OR P0, PT, R42.reuse, 0xba, !P0 ;  /* 0x000000ba2a00780c */ /* 0x040fe20004701670 */
[----:B------:R0:W-:Y:S01]  /*17960*/  @!P5 STG.E.U8 desc[UR20][R28.64+0xb0], R7 ;  /* 0x0000b0071c00d986 */ /* 0x0001e2000c101114 */
[----:B------:R-:W-:Y:S02]  /*17970*/  ISETP.LT.OR P5, PT, R42, 0xb9, !P1 ;  /* 0x000000b92a00780c */ /* 0x000fe40004fa1670 */
[----:B------:R-:W-:Y:S01]  /*17980*/  F2FP.SATFINITE.E4M3.F32.PACK_AB_MERGE_C R13, RZ, R0, RZ ;  /* 0x00000000ff0d723e */ /* 0x000fe200048070ff */
[----:B------:R-:W-:Y:S01]  /*17990*/  FMUL R0, R222, UR22 ;  /* 0x00000016de007c20 */ /* 0x000fe20008400000 */
[----:B------:R-:W-:-:S04]  /*179a0*/  ISETP.LT.OR P1, PT, R42, 0xba, !P1 ;  /* 0x000000ba2a00780c */ /* 0x000fc80004f21670 */
[----:B0-----:R-:W-:Y:S01]  /*179b0*/  F2FP.SATFINITE.E4M3.F32.PACK_AB_MERGE_C R7, RZ, R0, RZ ;  /* 0x00000000ff07723e */ /* 0x001fe200048070ff */
[----:B------:R0:W-:Y:S04]  /*179c0*/  @!P4 STG.E.U8 desc[UR20][R26.64+0xb0], R13 ;  /* 0x0000b00d1a00c986 */ /* 0x0001e8000c101114 */
[----:B------:R0:W-:Y:S01]  /*179d0*/  @!P6 STG.E.U8 desc[UR20][R26.64+0xb1], R7 ;  /* 0x0000b1071a00e986 */ /* 0x0001e2000c101114 */
[----:B--2---:R-:W-:Y:S01]  /*179e0*/  FMUL R2, R225, UR22 ;  /* 0x00000016e1027c20 */ /* 0x004fe20008400000 */
[----:B---3--:R-:W-:Y:S01]  /*179f0*/  FMUL R3, R224, UR22 ;  /* 0x00000016e0037c20 */ /* 0x008fe20008400000 */
[----:B----4-:R-:W-:-:S03]  /*17a00*/  FMUL R4, R226, UR22 ;  /* 0x00000016e2047c20 */ /* 0x010fc60008400000 */
[----:B------:R-:W-:Y:S02]  /*17a10*/  F2FP.SATFINITE.E4M3.F32.PACK_AB_MERGE_C R9, RZ, R2, RZ ;  /* 0x00000002ff09723e */ /* 0x000fe400048070ff */
[----:B------:R-:W-:Y:S02]  /*17a20*/  F2FP.SATFINITE.E4M3.F32.PACK_AB_MERGE_C R3, RZ, R3, RZ ;  /* 0x00000003ff03723e */ /* 0x000fe400048070ff */
[----:B------:R-:W-:Y:S01]  /*17a30*/  F2FP.SATFINITE.E4M3.F32.PACK_AB_MERGE_C R11, RZ, R4, RZ ;  /* 0x00000004ff0b723e */ /* 0x000fe200048070ff */
[----:B------:R0:W-:Y:S04]  /*17a40*/  @!P2 STG.E.U8 desc[UR20][R28.64+0xb8], R9 ;  /* 0x0000b8091c00a986 */ /* 0x0001e8000c101114 */
[----:B------:R0:W-:Y:S01]  /*17a50*/  @!P0 STG.E.U8 desc[UR20][R28.64+0xb9], R3 ;  /* 0x0000b9031c008986 */ /* 0x0001e2000c101114 */
[----:B------:R-:W-:-:S05]  /*17a60*/  FMUL R5, R227, UR22 ;  /* 0x00000016e3057c20 */ /* 0x000fca0008400000 */
[----:B------:R-:W-:Y:S01]  /*17a70*/  F2FP.SATFINITE.E4M3.F32.PACK_AB_MERGE_C R5, RZ, R5, RZ ;  /* 0x00000005ff05723e */ /* 0x000fe200048070ff */
[----:B------:R0:W-:Y:S04]  /*17a80*/  @!P5 STG.E.U8 desc[UR20][R26.64+0xb8], R11 ;  /* 0x0000b80b1a00d986 */ /* 0x0001e8000c101114 */
[----:B------:R0:W-:Y:S02]  /*17a90*/  @!P1 STG.E.U8 desc[UR20][R26.64+0xb9], R5 ;  /* 0x0000b9051a009986 */ /* 0x0001e4000c101114 */
.L_x_418:
[----:B------:R-:W-:Y:S05]  /*17aa0*/  BSYNC B0 ;  /* 0x0000000000007941 */ /* 0x000fea0003800000 */
.L_x_32:
[----:B0-2---:R-:W2:Y:S04]  /*17ab0*/  LDL.LU R3, [R1+0x278] ;  /* 0x0002780001037983 */ /* 0x005ea80000300800 */
[----:B------:R-:W2:Y:S01]  /*17ac0*/  LDL.LU R2, [R1+0x27c] ;  /* 0x00027c0001027983 */ /* 0x000ea20000300800 */
[----:B------:R-:W-:Y:S01]  /*17ad0*/  ULDC UR6, c[0x0][0xc] ;  /* 0x0000030000067ab9 */ /* 0x000fe20000000800 */
[----:B------:R-:W-:Y:S01]  /*17ae0*/  ULDC UR7, c[0x0][0x10] ;  /* 0x0000040000077ab9 */ /* 0x000fe20000000800 */
[----:B---345:R-:W2:Y:S01]  /*17af0*/  LDC R5, c[0x0][0x14] ;  /* 0x00000500ff057b82 */ /* 0x038ea20000000800 */
[----:B------:R-:W-:Y:S01]  /*17b00*/  UIMAD.WIDE.U32 UR6, UR6, UR7, URZ ;  /* 0x00000007060672a5 */ /* 0x000fe2000f8e003f */
[----:B------:R-:W-:Y:S01]  /*17b10*/  PRMT R0, RZ, 0x7610, R0 ;  /* 0x00007610ff007816 */ /* 0x000fe20000000000 */
[----:B------:R-:W-:-:S04]  /*17b20*/  UMOV UR10, 0xffffffff ;  /* 0xffffffff000a7882 */ /* 0x000fc80000000000 */
[----:B--2---:R-:W-:-:S04]  /*17b30*/  IMAD.WIDE.U32 R2, R5, UR6, R2 ;  /* 0x0000000605027c25 */ /* 0x004fc8000f8e0002 */
[----:B------:R-:W-:Y:S01]  /*17b40*/  IMAD R5, R5, UR7, RZ ;  /* 0x0000000705057c24 */ /* 0x000fe2000f8e02ff */
[----:B------:R-:W-:Y:S01]  /*17b50*/  ULDC.64 UR6, c[0x0][0x650] ;  /* 0x0001940000067ab9 */ /* 0x000fe20000000a00 */
[----:B------:R-:W-:Y:S01]  /*17b60*/  IMAD.MOV.U32 R11, RZ, RZ, R2 ;  /* 0x000000ffff0b7224 */ /* 0x000fe200078e0002 */
[----:B------:R-:W-:Y:S01]  /*17b70*/  ISETP.GE.U32.AND P0, PT, R2, UR6, PT ;  /* 0x0000000602007c0c */ /* 0x000fe2000bf06070 */
[----:B------:R-:W-:Y:S02]  /*17b80*/  IMAD.IADD R13, R3, 0x1, R5 ;  /* 0x00000001030d7824 */ /* 0x000fe400078e0205 */
[----:B------:R-:W-:-:S03]  /*17b90*/  IMAD.MOV.U32 R2, RZ, RZ, -0x1 ;  /* 0xffffffffff027424 */ /* 0x000fc600078e00ff */
[----:B------:R0:W-:Y:S01]  /*17ba0*/  STL [R1+0x278], R13 ;  /* 0x0002780d01007387 */ /* 0x0001e20000100800 */
[----:B------:R-:W-:-:S03]  /*17bb0*/  ISETP.GE.U32.AND.EX P0, PT, R13, UR7, PT, P0 ;  /* 0x000000070d007c0c */ /* 0x000fc6000bf06100 */
[----:B------:R0:W-:Y:S04]  /*17bc0*/  STL [R1+0x27c], R11 ;  /* 0x00027c0b01007387 */ /* 0x0001e80000100800 */
[----:B------:R0:W-:Y:S06]  /*17bd0*/  STL [R1+0x284], R2 ;  /* 0x0002840201007387 */ /* 0x0001ec0000100800 */
[----:B------:R-:W-:Y:S05]  /*17be0*/  @P0 BRA `(.L_x_419) ;  /* 0x0000000400740947 */ /* 0x000fea0003800000 */
[----:B------:R-:W2:Y:S01]  /*17bf0*/  S2R R8, SR_CTAID.X ;  /* 0x0000000000087919 */ /* 0x000ea20000002500 */
[----:B------:R-:W-:Y:S01]  /*17c00*/  ULDC.64 UR16, c[0x0][0x628] ;  /* 0x00018a0000107ab9 */ /* 0x000fe20000000a00 */
[----:B------:R-:W3:Y:S01]  /*17c10*/  LDC R9, c[0x0][0x144] ;  /* 0x00005100ff097b82 */ /* 0x000ee20000000800 */
[----:B------:R-:W-:Y:S01]  /*17c20*/  ULDC UR6, c[0x0][0x150] ;  /* 0x0000540000067ab9 */ /* 0x000fe20000000800 */
[----:B------:R-:W4:Y:S01]  /*17c30*/  S2R R12, SR_CTAID.Y ;  /* 0x00000000000c7919 */ /* 0x000f220000002600 */
[----:B------:R-:W-:Y:S01]  /*17c40*/  ISETP.NE.U32.AND P0, PT, RZ, UR16, PT ;  /* 0x00000010ff007c0c */ /* 0x000fe2000bf05070 */
[----:B------:R-:W-:Y:S01]  /*17c50*/  ULDC UR18, c[0x0][0x630] ;  /* 0x00018c0000127ab9 */ /* 0x000fe20000000800 */
[----:B------:R-:W-:Y:S02]  /*17c60*/  R2UR UR14, R11 ;  /* 0x000000000b0e72ca */ /* 0x000fe400000e0000 */
[----:B------:R-:W-:Y:S01]  /*17c70*/  ISETP.NE.AND.EX P0, PT, RZ, UR17, PT, P0 ;  /* 0x00000011ff007c0c */ /* 0x000fe2000bf05300 */
[----:B------:R-:W0:Y:S01]  /*17c80*/  LDC.64 R6, c[0x0][0x620] ;  /* 0x00018800ff067b82 */ /* 0x000e220000000a00 */
[----:B------:R-:W-:-:S02]  /*17c90*/  R2UR UR15, R13 ;  /* 0x000000000d0f72ca */ /* 0x000fc400000e0000 */
[----:B--2---:R-:W-:-:S05]  /*17ca0*/  I2FP.F32.U32 R0, R8 ;  /* 0x0000000800007245 */ /* 0x004fca0000201000 */
[----:B------:R-:W-:-:S06]  /*17cb0*/  FMUL R0, R0, UR6 ;  /* 0x0000000600007c20 */ /* 0x000fcc0008400000 */
[----:B------:R-:W2:Y:S01]  /*17cc0*/  F2I.U32.TRUNC.NTZ R0, R0 ;  /* 0x0000000000007305 */ /* 0x000ea2000020f000 */
[----:B----4-:R-:W-:Y:S05]  /*17cd0*/  @!P0 BRA `(.L_x_420) ;  /* 0x0000000000308947 */ /* 0x010fea0003800000 */
        /* <DEDUP_REMOVED lines=12> */
.L_x_420:
[----:B------:R-:W-:Y:S01]  /*17da0*/  USHF.R.U64 UR10, UR14, UR18, UR15 ;  /* 0x000000120e0a7299 */ /* 0x000fe2000800120f */
[----:B------:R-:W4:Y:S01]  /*17db0*/  LDC.64 R22, c[0x0][0x640] ;  /* 0x00019000ff167b82 */ /* 0x000f220000000a00 */
[----:B------:R-:W-:Y:S01]  /*17dc0*/  USHF.R.U32.HI UR6, URZ, UR18, UR15 ;  /* 0x000000123f067299 */ /* 0x000fe2000801160f */
[----:B--2---:R-:W-:Y:S02]  /*17dd0*/  IMAD.MOV R10, RZ, RZ, -R0 ;  /* 0x000000ffff0a7224 */ /* 0x004fe400078e0a00 */
[----:B0-----:R-:W-:Y:S01]  /*17de0*/  IMAD.MOV.U32 R2, RZ, RZ, R11 ;  /* 0x000000ffff027224 */ /* 0x001fe200078e000b */
[----:B------:R-:W-:Y:S01]  /*17df0*/  IADD3 R5, P0, RZ, -UR10, RZ ;  /* 0x8000000aff057c10 */ /* 0x000fe2000ff1e0ff */
[----:B---3--:R-:W-:Y:S02]  /*17e00*/  IMAD R18, R9, R10, R8 ;  /* 0x0000000a09127224 */ /* 0x008fe400078e0208 */
[----:B------:R-:W0:Y:S02]  /*17e10*/  LDC R4, c[0x0][0x618] ;  /* 0x00018600ff047b82 */ /* 0x000e240000000800 */
[----:B------:R-:W-:Y:S01]  /*17e20*/  IMAD.X R3, RZ, RZ, ~UR6, P0 ;  /* 0x80000006ff037e24 */ /* 0x000fe200080e06ff */
[----:B------:R-:W-:-:S03]  /*17e30*/  ULDC UR6, c[0x0][0x154] ;  /* 0x0000550000067ab9 */ /* 0x000fc60000000800 */
[-C--:B------:R-:W-:Y:S02]  /*17e40*/  IMAD R0, R3, R6.reuse, RZ ;  /* 0x0000000603007224 */ /* 0x080fe400078e02ff */
[----:B------:R-:W2:Y:S01]  /*17e50*/  LDC R14, c[0x0][0x608] ;  /* 0x00018200ff0e7b82 */ /* 0x000ea20000000800 */
[----:B------:R-:W-:Y:S02]  /*17e60*/  IMAD.MOV.U32 R3, RZ, RZ, R13 ;  /* 0x000000ffff037224 */ /* 0x000fe400078e000d */
[----:B------:R-:W-:-:S05]  /*17e70*/  IMAD.WIDE.U32 R2, R5, R6, R2 ;  /* 0x0000000605027225 */ /* 0x000fca00078e0002 */
[----:B------:R-:W3:Y:S01]  /*17e80*/  LDC R20, c[0x0][0x658] ;  /* 0x00019600ff147b82 */ /* 0x000ee20000000800 */
[----:B------:R-:W-:Y:S01]  /*17e90*/  IMAD R5, R5, R7, R0 ;  /* 0x0000000705057224 */ /* 0x000fe200078e0200 */
[----:B------:R-:W-:Y:S01]  /*17ea0*/  I2FP.F32.U32 R0, R12 ;  /* 0x0000000c00007245 */ /* 0x000fe20000201000 */
[----:B------:R-:W-:Y:S01]  /*17eb0*/  IMAD.MOV.U32 R7, RZ, RZ, 0x1 ;  /* 0x00000001ff077424 */ /* 0x000fe200078e00ff */
[----:B----4-:R-:W-:Y:S01]  /*17ec0*/  ISETP.NE.U32.AND P0, PT, R22, RZ, PT ;  /* 0x000000ff1600720c */ /* 0x010fe20003f05070 */
[----:B------:R-:W-:Y:S02]  /*17ed0*/  IMAD.IADD R3, R3, 0x1, R5 ;  /* 0x0000000103037824 */ /* 0x000fe400078e0205 */
[----:B------:R-:W-:Y:S01]  /*17ee0*/  FMUL R0, R0, UR6 ;  /* 0x0000000600007c20 */ /* 0x000fe20008400000 */
[----:B------:R-:W4:Y:S01]  /*17ef0*/  LDC R15, c[0x0][0x148] ;  /* 0x00005200ff0f7b82 */ /* 0x000f220000000800 */
[----:B------:R-:W-:Y:S01]  /*17f00*/  ISETP.NE.AND.EX P0, PT, R23, RZ, PT, P0 ;  /* 0x000000ff1700720c */ /* 0x000fe20003f05300 */
[----:B------:R-:W-:Y:S01]  /*17f10*/  IMAD.MOV.U32 R5, RZ, RZ, -0x1 ;  /* 0xffffffffff057424 */ /* 0x000fe200078e00ff */
[-CC-:B0-----:R-:W-:Y:S01]  /*17f20*/  SHF.R.U64 R10, R2, R4.reuse, R3.reuse ;  /* 0x00000004020a7219 */ /* 0x181fe20000001203 */
[----:B------:R0:W0:Y:S01]  /*17f30*/  F2I.U32.TRUNC.NTZ R13, R0 ;  /* 0x00000000000d7305 */ /* 0x000022000020f000 */
[----:B------:R-:W-:-:S03]  /*17f40*/  SHF.R.U32.HI R3, RZ, R4, R3 ;  /* 0x00000004ff037219 */ /* 0x000fc60000011603 */
[----:B------:R-:W0:Y:S01]  /*17f50*/  LDC R16, c[0x0][0x600] ;  /* 0x00018000ff107b82 */ /* 0x000e220000000800 */
[-CC-:B--2---:R-:W-:Y:S02]  /*17f60*/  SHF.R.U64 R8, R10, R14.reuse, R3.reuse ;  /* 0x0000000e0a087219 */ /* 0x184fe40000001203 */
[----:B------:R-:W-:-:S05]  /*17f70*/  SHF.R.U32.HI R3, RZ, R14, R3 ;  /* 0x0000000eff037219 */ /* 0x000fca0000011603 */
[----:B------:R-:W2:Y:S01]  /*17f80*/  LDC R17, c[0x0][0x648] ;  /* 0x00019200ff117b82 */ /* 0x000ea20000000800 */
[-CC-:B---3--:R-:W-:Y:S02]  /*17f90*/  SHF.R.U64 R11, R8, R20.reuse, R3.reuse ;  /* 0x00000014080b7219 */ /* 0x188fe40000001203 */
[-C--:B------:R-:W-:Y:S02]  /*17fa0*/  SHF.L.U32 R5, R5, R20.reuse, RZ ;  /* 0x0000001405057219 */ /* 0x080fe400000006ff */
[-C--:B------:R-:W-:Y:S01]  /*17fb0*/  SHF.R.U32.HI R3, RZ, R20.reuse, R3 ;  /* 0x00000014ff037219 */ /* 0x080fe20000011603 */
[----:B------:R-:W-:Y:S01]  /*17fc0*/  IMAD.MOV.U32 R2, RZ, RZ, R11 ;  /* 0x000000ffff027224 */ /* 0x000fe200078e000b */
[----:B------:R-:W-:Y:S01]  /*17fd0*/  SHF.L.U32 R20, R7, R20, RZ ;  /* 0x0000001407147219 */ /* 0x000fe200000006ff */
[----:B------:R-:W3:Y:S01]  /*17fe0*/  LDC R19, c[0x0][0x638] ;  /* 0x00018e00ff137b82 */ /* 0x000ee20000000800 */
[----:B------:R-:W-:-:S07]  /*17ff0*/  LOP3.LUT R41, RZ, R5, RZ, 0x33, !PT ;  /* 0x00000005ff297212 */ /* 0x000fce00078e33ff */
[----:B------:R-:W0:Y:S01]  /*18000*/  LDC R21, c[0x0][0x610] ;  /* 0x00018400ff157b82 */ /* 0x000e220000000800 */
[----:B------:R-:W-:Y:S05]  /*18010*/  @!P0 BRA `(.L_x_421) ;  /* 0x0000000000288947 */ /* 0x000fea0003800000 */
[----:B0-----:R-:W0:Y:S02]  /*18020*/  LDC R0, c[0x0][0x64c] ;  /* 0x00019300ff007b82 */ /* 0x001e240000000800 */
[----:B0-----:R-:W-:-:S05]  /*18030*/  IADD3 R7, P0, R11, R0, RZ ;  /* 0x000000000b077210 */ /* 0x001fca0007f1e0ff */
        /* <DEDUP_REMOVED lines=8> */
.L_x_421:
[----:B0-2---:R-:W-:Y:S01]  /*180c0*/  SHF.R.U64 R0, R2, R17, R3 ;  /* 0x0000001102007219 */ /* 0x005fe20000001203 */
[----:B------:R-:W-:Y:S01]  /*180d0*/  VIADD R3, R16, 0xffffffff ;  /* 0xffffffff10037836 */ /* 0x000fe20000000000 */
[----:B------:R-:W-:Y:S01]  /*180e0*/  LOP3.LUT R41, R8, R41, RZ, 0xc0, !PT ;  /* 0x0000002908297212 */ /* 0x000fe200078ec0ff */
[----:B------:R-:W-:Y:S02]  /*180f0*/  IMAD.MOV R13, RZ, RZ, -R13 ;  /* 0x000000ffff0d7224 */ /* 0x000fe400078e0a0d */
[----:B------:R-:W-:Y:S01]  /*18100*/  IMAD.MOV R2, RZ, RZ, -R0 ;  /* 0x000000ffff027224 */ /* 0x000fe200078e0a00 */
[----:B------:R-:W-:Y:S01]  /*18110*/  LOP3.LUT R3, R10, R3, RZ, 0xc0, !PT ;  /* 0x000000030a037212 */ /* 0x000fe200078ec0ff */
[----:B------:R-:W-:Y:S02]  /*18120*/  IMAD R41, R20, R0, R41 ;  /* 0x0000000014297224 */ /* 0x000fe400078e0229 */
[----:B----4-:R-:W-:Y:S02]  /*18130*/  @P3 IMAD R18, R15, R13, R12 ;  /* 0x0000000d0f123224 */ /* 0x010fe400078e020c */
[----:B---3--:R-:W-:-:S02]  /*18140*/  IMAD R0, R2, R19, R11 ;  /* 0x0000001302007224 */ /* 0x008fc400078e020b */
[----:B------:R-:W-:Y:S02]  /*18150*/  IMAD R41, R41, R21, R18 ;  /* 0x0000001529297224 */ /* 0x000fe400078e0212 */
[----:B------:R-:W-:Y:S02]  /*18160*/  IMAD R2, R0, R16, R3 ;  /* 0x0000001000027224 */ /* 0x000fe400078e0203 */
[----:B------:R-:W-:-:S03]  /*18170*/  IMAD.MOV.U32 R4, RZ, RZ, 0x1 ;  /* 0x00000001ff047424 */ /* 0x000fc600078e00ff */
[----:B------:R-:W-:Y:S02]  /*18180*/  SEL R3, R2, R41, !P3 ;  /* 0x0000002902037207 */ /* 0x000fe40005800000 */
[----:B------:R-:W-:Y:S02]  /*18190*/  PRMT R0, R4, 0x7610, R0 ;  /* 0x0000761004007816 */ /* 0x000fe40000000000 */
[----:B------:R-:W-:Y:S01]  /*181a0*/  SEL R41, R41, R2, !P3 ;  /* 0x0000000229297207 */ /* 0x000fe20005800000 */
[----:B------:R2:W-:Y:S06]  /*181b0*/  STL [R1+0x284], R3 ;  /* 0x0002840301007387 */ /* 0x0005ec0000100800 */
.L_x_419:
[----:B------:R3:W-:Y:S01]  /*181c0*/  STL [R1+0x280], R41 ;  /* 0x0002802901007387 */ /* 0x0007e20000100800 */
[----:B------:R-:W-:-:S13]  /*181d0*/  LOP3.LUT P0, RZ, R0, 0xff, RZ, 0xc0, !PT ;  /* 0x000000ff00ff7812 */ /* 0x000fda000780c0ff */
[----:B---3--:R-:W-:Y:S05]  /*181e0*/  @P0 BRA `(.L_x_422) ;  /* 0xfffffe90000c0947 */ /* 0x008fea000383ffff */
[----:B------:R-:W-:Y:S05]  /*181f0*/  EXIT ;  /* 0x000000000000794d */ /* 0x000fea0003800000 */
.L_x_4:
[----:B------:R-:W2:Y:S01]  /*18200*/  LDL R15, [R1+0x27c] ;  /* 0x00027c00010f7983 */ /* 0x000ea20000100800 */
[----:B------:R-:W-:-:S03]  /*18210*/  ULDC.64 UR4, c[0x0][0x650] ;  /* 0x0001940000047ab9 */ /* 0x000fc60000000a00 */
[----:B------:R-:W3:Y:S01]  /*18220*/  LDL R18, [R1+0x278] ;  /* 0x0002780001127983 */ /* 0x000ee20000100800 */
[----:B------:R-:W-:Y:S01]  /*18230*/  PRMT R0, RZ, 0x7610, R0 ;  /* 0x00007610ff007816 */ /* 0x000fe20000000000 */
[----:B------:R-:W-:Y:S02]  /*18240*/  IMAD.MOV.U32 R4, RZ, RZ, -0x1 ;  /* 0xffffffffff047424 */ /* 0x000fe400078e00ff */
[----:B------:R-:W-:Y:S02]  /*18250*/  IMAD.MOV.U32 R5, RZ, RZ, -0x1 ;  /* 0xffffffffff057424 */ /* 0x000fe400078e00ff */
[----:B------:R-:W-:Y:S01]  /*18260*/  IMAD.MOV.U32 R6, RZ, RZ, -0x1 ;  /* 0xffffffffff067424 */ /* 0x000fe200078e00ff */
[----:B--2---:R-:W-:-:S04]  /*18270*/  ISETP.GE.U32.AND P0, PT, R15, UR4, PT ;  /* 0x000000040f007c0c */ /* 0x004fc8000bf06070 */
[----:B---3--:R-:W-:-:S13]  /*18280*/  ISETP.GE.U32.AND.EX P0, PT, R18, UR5, PT, P0 ;  /* 0x0000000512007c0c */ /* 0x008fda000bf06100 */
[----:B------:R-:W-:Y:S05]  /*18290*/  @P0 BRA `(.L_x_423) ;  /* 0x0000000400640947 */ /* 0x000fea0003800000 */
[----:B------:R-:W0:Y:S01]  /*182a0*/  LDC.64 R12, c[0x0][0x628] ;  /* 0x00018a00ff0c7b82 */ /* 0x000e220000000a00 */
[----:B------:R-:W-:Y:S02]  /*182b0*/  IMAD.MOV.U32 R8, RZ, RZ, R15 ;  /* 0x000000ffff087224 */ /* 0x000fe400078e000f */
[----:B------:R-:W-:-:S05]  /*182c0*/  IMAD.MOV.U32 R9, RZ, RZ, R18 ;  /* 0x000000ffff097224 */ /* 0x000fca00078e0012 */
[----:B------:R-:W1:Y:S08]  /*182d0*/  LDC R14, c[0x0][0x630] ;  /* 0x00018c00ff0e7b82 */ /* 0x000e700000000800 */
[----:B------:R-:W2:Y:S01]  /*182e0*/  LDC.64 R16, c[0x0][0x620] ;  /* 0x00018800ff107b82 */ /* 0x000ea20000000a00 */
[----:B0-----:R-:W-:-:S04]  /*182f0*/  ISETP.NE.U32.AND P0, PT, R12, RZ, PT ;  /* 0x000000ff0c00720c */ /* 0x001fc80003f05070 */
[----:B------:R-:W-:-:S13]  /*18300*/  ISETP.NE.AND.EX P0, PT, R13, RZ, PT, P0 ;  /* 0x000000ff0d00720c */ /* 0x000fda0003f05300 */
[----:B-12---:R-:W-:Y:S05]  /*18310*/  @!P0 BRA `(.L_x_424) ;  /* 0x0000000000288947 */ /* 0x006fea0003800000 */
[----:B------:R-:W0:Y:S02]  /*18320*/  LDC R0, c[0x0][0x634] ;  /* 0x00018d00ff007b82 */ /* 0x000e240000000800 */
        /* <DEDUP_REMOVED lines=9> */
.L_x_424:
[-CC-:B------:R-:W-:Y:S01]  /*183c0*/  SHF.R.U64 R11, R8, R14.reuse, R9.reuse ;  /* 0x0000000e080b7219 */ /* 0x180fe20000001209 */
[----:B------:R-:W0:Y:S01]  /*183d0*/  LDC R6, c[0x0][0x618] ;  /* 0x00018600ff067b82 */ /* 0x000e220000000800 */
[----:B------:R-:W-:Y:S01]  /*183e0*/  SHF.R.U32.HI R0, RZ, R14, R9 ;  /* 0x0000000eff007219 */ /* 0x000fe20000011609 */
[----:B------:R-:W-:Y:S01]  /*183f0*/  ULDC UR4, c[0x0][0x150] ;  /* 0x0000540000047ab9 */ /* 0x000fe20000000800 */
[----:B------:R-:W-:Y:S01]  /*18400*/  IADD3 R3, P0, RZ, -R11, RZ ;  /* 0x8000000bff037210 */ /* 0x000fe20007f1e0ff */
[----:B------:R-:W-:Y:S01]  /*18410*/  IMAD.MOV.U32 R4, RZ, RZ, R15 ;  /* 0x000000ffff047224 */ /* 0x000fe200078e000f */
[----:B------:R-:W-:Y:S01]  /*18420*/  I2FP.F32.U32 R8, R2 ;  /* 0x0000000200087245 */ /* 0x000fe20000201000 */
[----:B------:R-:W-:Y:S02]  /*18430*/  IMAD.MOV.U32 R5, RZ, RZ, R18 ;  /* 0x000000ffff057224 */ /* 0x000fe400078e0012 */
[----:B------:R-:W1:Y:S01]  /*18440*/  LDC.64 R20, c[0x0][0x640] ;  /* 0x00019000ff147b82 */ /* 0x000e620000000a00 */
[----:B------:R-:W-:-:S02]  /*18450*/  IMAD.X R7, RZ, RZ, ~R0, P0 ;  /* 0x000000ffff077224 */ /* 0x000fc400000e0e00 */
[----:B------:R-:W-:Y:S01]  /*18460*/  FMUL R9, R8, UR4 ;  /* 0x0000000408097c20 */ /* 0x000fe20008400000 */
[----:B------:R-:W-:Y:S01]  /*18470*/  IMAD.WIDE.U32 R4, R3, R16, R4 ;  /* 0x0000001003047225 */ /* 0x000fe200078e0004 */
[----:B------:R-:W-:-:S03]  /*18480*/  ULDC UR4, c[0x0][0x154] ;  /* 0x0000550000047ab9 */ /* 0x000fc60000000800 */
[----:B------:R-:W-:Y:S01]  /*18490*/  IMAD R0, R7, R16, RZ ;  /* 0x0000001007007224 */ /* 0x000fe200078e02ff */
[----:B------:R-:W2:Y:S01]  /*184a0*/  LDC R13, c[0x0][0x144] ;  /* 0x00005100ff0d7b82 */ /* 0x000ea20000000800 */
[----:B------:R-:W3:Y:S02]  /*184b0*/  F2I.U32.TRUNC.NTZ R9, R9 ;  /* 0x0000000900097305 */ /* 0x000ee4000020f000 */
[----:B------:R-:W-:-:S04]  /*184c0*/  IMAD R3, R3, R17, R0 ;  /* 0x0000001103037224 */ /* 0x000fc800078e0200 */
[----:B------:R-:W-:Y:S01]  /*184d0*/  IMAD.IADD R3, R5, 0x1, R3 ;  /* 0x0000000105037824 */ /* 0x000fe200078e0203 */
[----:B------:R-:W4:Y:S04]  /*184e0*/  LDC R12, c[0x0][0x608] ;  /* 0x00018200ff0c7b82 */ /* 0x000f280000000800 */
[----:B0-----:R-:W-:Y:S02]  /*184f0*/  SHF.R.U64 R8, R4, R6, R3 ;  /* 0x0000000604087219 */ /* 0x001fe40000001203 */
[----:B------:R-:W-:Y:S02]  /*18500*/  I2FP.F32.U32 R4, R10 ;  /* 0x0000000a00047245 */ /* 0x000fe40000201000 */
[----:B------:R-:W0:Y:S01]  /*18510*/  LDC R7, c[0x0][0x658] ;  /* 0x00019600ff077b82 */ /* 0x000e220000000800 */
[----:B-1----:R-:W-:Y:S01]  /*18520*/  ISETP.NE.U32.AND P0, PT, R20, RZ, PT ;  /* 0x000000ff1400720c */ /* 0x002fe20003f05070 */
[----:B---3--:R-:W-:Y:S01]  /*18530*/  IMAD.MOV R0, RZ, RZ, -R9 ;  /* 0x000000ffff007224 */ /* 0x008fe200078e0a09 */
[----:B------:R-:W-:Y:S01]  /*18540*/  SHF.R.U32.HI R3, RZ, R6, R3 ;  /* 0x00000006ff037219 */ /* 0x000fe20000011603 */
[----:B------:R-:W-:Y:S01]  /*18550*/  FMUL R4, R4, UR4 ;  /* 0x0000000404047c20 */ /* 0x000fe20008400000 */
[----:B------:R-:W-:Y:S01]  /*18560*/  ISETP.NE.AND.EX P0, PT, R21, RZ, PT, P0 ;  /* 0x000000ff1500720c */ /* 0x000fe20003f05300 */
[----:B------:R-:W-:-:S02]  /*18570*/  IMAD.MOV.U32 R6, RZ, RZ, -0x1 ;  /* 0xffffffffff067424 */ /* 0x000fc400078e00ff */
[----:B------:R-:W1:Y:S01]  /*18580*/  LDC R17, c[0x0][0x148] ;  /* 0x00005200ff117b82 */ /* 0x000e620000000800 */
[----:B--2---:R-:W-:Y:S02]  /*18590*/  IMAD R19, R13, R0, R2 ;  /* 0x000000000d137224 */ /* 0x004fe400078e0202 */
[----:B------:R-:W-:-:S05]  /*185a0*/  IMAD.MOV.U32 R2, RZ, RZ, 0x1 ;  /* 0x00000001ff027424 */ /* 0x000fca00078e00ff */
[----:B------:R-:W2:Y:S01]  /*185b0*/  LDC R14, c[0x0][0x600] ;  /* 0x00018000ff0e7b82 */ /* 0x000ea20000000800 */
[-CC-:B----4-:R-:W-:Y:S02]  /*185c0*/  SHF.R.U64 R13, R8, R12.reuse, R3.reuse ;  /* 0x0000000c080d7219 */ /* 0x190fe40000001203 */
[----:B------:R-:W-:Y:S02]  /*185d0*/  SHF.R.U32.HI R0, RZ, R12, R3 ;  /* 0x0000000cff007219 */ /* 0x000fe40000011603 */
[----:B------:R3:W4:Y:S03]  /*185e0*/  F2I.U32.TRUNC.NTZ R12, R4 ;  /* 0x00000004000c7305 */ /* 0x000726000020f000 */
[----:B------:R-:W1:Y:S01]  /*185f0*/  LDC R16, c[0x0][0x648] ;  /* 0x00019200ff107b82 */ /* 0x000e620000000800 */
[-C--:B0-----:R-:W-:Y:S02]  /*18600*/  SHF.R.U64 R15, R13, R7.reuse, R0 ;  /* 0x000000070d0f7219 */ /* 0x081fe40000001200 */
[----:B------:R-:W-:-:S02]  /*18610*/  SHF.L.U32 R6, R6, R7, RZ ;  /* 0x0000000706067219 */ /* 0x000fc400000006ff */
[-C--:B------:R-:W-:Y:S01]  /*18620*/  SHF.L.U32 R22, R2, R7.reuse, RZ ;  /* 0x0000000702167219 */ /* 0x080fe200000006ff */
[----:B------:R-:W-:Y:S01]  /*18630*/  IMAD.MOV.U32 R2, RZ, RZ, R15 ;  /* 0x000000ffff027224 */ /* 0x000fe200078e000f */
[----:B------:R-:W-:Y:S01]  /*18640*/  SHF.R.U32.HI R3, RZ, R7, R0 ;  /* 0x00000007ff037219 */ /* 0x000fe20000011600 */
[----:B------:R-:W0:Y:S01]  /*18650*/  LDC R18, c[0x0][0x638] ;  /* 0x00018e00ff127b82 */ /* 0x000e220000000800 */
[----:B------:R-:W-:-:S07]  /*18660*/  LOP3.LUT R24, RZ, R6, RZ, 0x33, !PT ;  /* 0x00000006ff187212 */ /* 0x000fce00078e33ff */
[----:B------:R-:W0:Y:S01]  /*18670*/  LDC R23, c[0x0][0x610] ;  /* 0x00018400ff177b82 */ /* 0x000e220000000800 */
[----:B---34-:R-:W-:Y:S05]  /*18680*/  @!P0 BRA `(.L_x_425) ;  /* 0x0000000000288947 */ /* 0x018fea0003800000 */
[----:B------:R-:W3:Y:S02]  /*18690*/  LDC R0, c[0x0][0x64c] ;  /* 0x00019300ff007b82 */ /* 0x000ee40000000800 */
[----:B---3--:R-:W-:-:S05]  /*186a0*/  IADD3 R7, P0, R15, R0, RZ ;  /* 0x000000000f077210 */ /* 0x008fca0007f1e0ff */
        /* <DEDUP_REMOVED lines=8> */
.L_x_425:
[----:B-1----:R-:W-:Y:S01]  /*18730*/  SHF.R.U64 R3, R2, R16, R3 ;  /* 0x0000001002037219 */ /* 0x002fe20000001203 */
[----:B--2---:R-:W-:Y:S01]  /*18740*/  VIADD R5, R14, 0xffffffff ;  /* 0xffffffff0e057836 */ /* 0x004fe20000000000 */
[----:B------:R-:W-:Y:S01]  /*18750*/  LOP3.LUT R0, R13, R24, RZ, 0xc0, !PT ;  /* 0x000000180d007212 */ /* 0x000fe200078ec0ff */
[----:B------:R-:W-:Y:S02]  /*18760*/  IMAD.MOV R12, RZ, RZ, -R12 ;  /* 0x000000ffff0c7224 */ /* 0x000fe400078e0a0c */
[----:B------:R-:W-:Y:S02]  /*18770*/  IMAD.MOV R2, RZ, RZ, -R3 ;  /* 0x000000ffff027224 */ /* 0x000fe400078e0a03 */
[----:B------:R-:W-:Y:S01]  /*18780*/  IMAD R4, R22, R3, R0 ;  /* 0x0000000316047224 */ /* 0x000fe200078e0200 */
[----:B------:R-:W-:Y:S01]  /*18790*/  LOP3.LUT R3, R8, R5, RZ, 0xc0, !PT ;  /* 0x0000000508037212 */ /* 0x000fe200078ec0ff */
[----:B------:R-:W-:Y:S02]  /*187a0*/  @P3 IMAD R19, R17, R12, R10 ;  /* 0x0000000c11133224 */ /* 0x000fe400078e020a */
[----:B0-----:R-:W-:-:S02]  /*187b0*/  IMAD R0, R2, R18, R15 ;  /* 0x0000001202007224 */ /* 0x001fc400078e020f */
[----:B------:R-:W-:Y:S02]  /*187c0*/  IMAD R4, R4, R23, R19 ;  /* 0x0000001704047224 */ /* 0x000fe400078e0213 */
[----:B------:R-:W-:Y:S02]  /*187d0*/  IMAD R3, R0, R14, R3 ;  /* 0x0000000e00037224 */ /* 0x000fe400078e0203 */
[----:B------:R-:W-:Y:S02]  /*187e0*/  IMAD.MOV.U32 R2, RZ, RZ, 0x1 ;  /* 0x00000001ff027424 */ /* 0x000fe400078e00ff */
[----:B------:R-:W-:Y:S01]  /*187f0*/  IMAD.MOV.U32 R6, RZ, RZ, R11 ;  /* 0x000000ffff067224 */ /* 0x000fe200078e000b */
[----:B------:R-:W-:Y:S02]  /*18800*/  SEL R5, R3, R4, !P3 ;  /* 0x0000000403057207 */ /* 0x000fe40005800000 */
[----:B------:R-:W-:Y:S02]  /*18810*/  PRMT R0, R2, 0x7610, R0 ;  /* 0x0000761002007816 */ /* 0x000fe40000000000 */
[----:B------:R-:W-:-:S07]  /*18820*/  SEL R4, R4, R3, !P3 ;  /* 0x0000000304047207 */ /* 0x000fce0005800000 */
.L_x_423:
[----:B------:R-:W-:-:S08]  /*18830*/  NOP ;  /* 0x0000000000007918 */ /* 0x000fd00000000000 */
[----:B------:R-:W0:-:S00]  /*18840*/  USETMAXREG.DEALLOC.CTAPOOL 0x28 ;  /* 0x00000028000079c8 */ /* 0x000e0000080e0500 */
[----:B------:R-:W-:-:S13]  /*18850*/  ISETP.NE.AND P0, PT, RZ, UR8, PT ;  /* 0x00000008ff007c0c */ /* 0x000fda000bf05270 */
[----:B------:R-:W-:Y:S05]  /*18860*/  @P0 EXIT ;  /* 0x000000000000094d */ /* 0x000fea0003800000 */
[----:B0-----:R-:W-:Y:S01]  /*18870*/  LOP3.LUT P0, RZ, R0, 0xff, RZ, 0xc0, !PT ;  /* 0x000000ff00ff7812 */ /* 0x001fe2000780c0ff */
[----:B------:R-:W-:Y:S02]  /*18880*/  IMAD.MOV.U32 R0, RZ, RZ, 0x1 ;  /* 0x00000001ff007424 */ /* 0x000fe400078e00ff */
[----:B------:R-:W-:-:S10]  /*18890*/  IMAD.MOV.U32 R10, RZ, RZ, RZ ;  /* 0x000000ffff0a7224 */ /* 0x000fd400078e00ff */
[----:B------:R-:W-:Y:S05]  /*188a0*/  @!P0 BRA `(.L_x_426) ;  /* 0x0000000c00408947 */ /* 0x000fea0003800000 */
[----:B------:R-:W0:Y:S01]  /*188b0*/  LDC R0, c[0x0][0x28c] ;  /* 0x0000a300ff007b82 */ /* 0x000e220000000800 */
[----:B------:R-:W1:Y:S01]  /*188c0*/  S2R R2, SR_TID.X ;  /* 0x0000000000027919 */ /* 0x000e620000002100 */
[----:B------:R-:W-:Y:S01]  /*188d0*/  ULDC UR5, c[0x0][0x658] ;  /* 0x0001960000057ab9 */ /* 0x000fe20000000800 */
[----:B------:R-:W-:Y:S01]  /*188e0*/  UMOV UR7, 0xffffffff ;  /* 0xffffffff00077882 */ /* 0x000fe20000000000 */
[----:B------:R-:W-:Y:S01]  /*188f0*/  ULDC UR6, c[0x0][0xc] ;  /* 0x0000030000067ab9 */ /* 0x000fe20000000800 */
[----:B------:R-:W-:Y:S01]  /*18900*/  USHF.L.U32 UR8, UR7, UR5, URZ ;  /* 0x0000000507087299 */ /* 0x000fe2000800063f */
[----:B------:R-:W-:Y:S01]  /*18910*/  BSSY B0, `(.L_x_426) ;  /* 0x00000c9000007945 */ /* 0x000fe20003800000 */
[----:B------:R-:W-:Y:S01]  /*18920*/  UMOV UR9, 0x1 ;  /* 0x0000000100097882 */ /* 0x000fe20000000000 */
[----:B------:R-:W-:Y:S01]  /*18930*/  ULDC UR7, c[0x0][0x10] ;  /* 0x0000040000077ab9 */ /* 0x000fe20000000800 */
[----:B------:R-:W-:Y:S01]  /*18940*/  USHF.L.U32 UR18, UR9, UR5, URZ ;  /* 0x0000000509127299 */ /* 0x000fe2000800063f */
[----:B------:R-:W-:Y:S01]  /*18950*/  IMAD.MOV.U32 R12, RZ, RZ, 0x1 ;  /* 0x00000001ff0c7424 */ /* 0x000fe200078e00ff */
[----:B------:R-:W-:Y:S01]  /*18960*/  UIMAD.WIDE.U32 UR6, UR6, UR7, URZ ;  /* 0x00000007060672a5 */ /* 0x000fe2000f8e003f */
[----:B------:R-:W-:Y:S01]  /*18970*/  IMAD.MOV.U32 R10, RZ, RZ, RZ ;  /* 0x000000ffff0a7224 */ /* 0x000fe200078e00ff */
[----:B------:R-:W-:Y:S01]  /*18980*/  ULDC UR5, c[0x0][0x14] ;  /* 0x0000050000057ab9 */ /* 0x000fe20000000800 */
[----:B------:R-:W-:Y:S01]  /*18990*/  ULDC UR4, c[0x0][0x600] ;  /* 0x0001800000047ab9 */ /* 0x000fe20000000800 */
[----:B------:R-:W-:-:S02]  /*189a0*/  UIMAD.WIDE.U32 UR20, UR6, UR5, URZ ;  /* 0x00000005061472a5 */ /* 0x000fc4000f8e003f */
[----:B------:R-:W-:Y:S02]  /*189b0*/  UIMAD UR16, UR7, UR5, URZ ;  /* 0x00000005071072a4 */ /* 0x000fe4000f8e023f */
[----:B------:R-:W-:Y:S02]  /*189c0*/  ULOP3.LUT UR24, UR13, 0x2, URZ, 0xfc, !UPT ;  /* 0x000000020d187892 */ /* 0x000fe4000f8efc3f */
[----:B------:R-:W-:Y:S02]  /*189d0*/  UIADD3 UR4, UR4, -0x1, URZ ;  /* 0xffffffff04047890 */ /* 0x000fe4000fffe03f */
[----:B------:R-:W-:Y:S01]  /*189e0*/  ULOP3.LUT UR17, URZ, UR8, URZ, 0x33, !UPT ;  /* 0x000000083f117292 */ /* 0x000fe2000f8e333f */
[----:B0-----:R-:W-:Y:S01]  /*189f0*/  VIADD R0, R0, 0x1f ;  /* 0x0000001f00007836 */ /* 0x001fe20000000000 */
[----:B------:R-:W-:Y:S01]  /*18a00*/  UIADD3 UR16, UR21, UR16, URZ ;  /* 0x0000001015107290 */ /* 0x000fe2000fffe03f */
[----:B------:R-:W-:-:S03]  /*18a10*/  ULDC.64 UR22, c[0x0][0x198] ;  /* 0x0000660000167ab9 */ /* 0x000fc60000000a00 */
[----:B------:R-:W-:-:S04]  /*18a20*/  SHF.R.S32.HI R3, RZ, 0x1f, R0 ;  /* 0x0000001fff037819 */ /* 0x000fc80000011400 */
[----:B------:R-:W-:Y:S01]  /*18a30*/  LEA.HI R3, R3, R0, RZ, 0x5 ;  /* 0x0000000003037211 */ /* 0x000fe200078f28ff */
[----:B------:R-:W-:Y:S01]  /*18a40*/  IMAD.MOV.U32 R0, RZ, RZ, 0x1 ;  /* 0x00000001ff007424 */ /* 0x000fe200078e00ff */
[C---:B-1----:R-:W-:Y:S02]  /*18a50*/  LOP3.LUT P2, RZ, R2.reuse, 0x7f, RZ, 0xc0, !PT ;  /* 0x0000007f02ff7812 */ /* 0x042fe4000784c0ff */
[----:B------:R-:W-:Y:S02]  /*18a60*/  SHF.R.S32.HI R9, RZ, 0x5, R3 ;  /* 0x00000005ff097819 */ /* 0x000fe40000011403 */
[----:B------:R-:W-:-:S03]  /*18a70*/  LOP3.LUT P0, RZ, R2, 0x1f, RZ, 0xc0, !PT ;  /* 0x0000001f02ff7812 */ /* 0x000fc6000780c0ff */
[----:B------:R-:W-:Y:S01]  /*18a80*/  VIADD R8, R9, 0x1 ;  /* 0x0000000109087836 */ /* 0x000fe20000000000 */
[----:B------:R-:W-:-:S13]  /*18a90*/  PLOP3.LUT P0, PT, P0, P2, PT, 0x8a, 0x0 ;  /* 0x000000000000781c */ /* 0x000fda0000705172 */
.L_x_438:
[----:B------:R-:W-:-:S03]  /*18aa0*/  UMOV UR5, 0xffffffff ;  /* 0xffffffff00057882 */ /* 0x000fc60000000000 */
[----:B------:R-:W-:Y:S05]  /*18ab0*/  BRA.DIV UR5, `(.L_x_427) ;  /* 0x0000001605b07947 */ /* 0x000fea000b800000 */
[----:B------:R-:W-:-:S13]  /*18ac0*/  ELECT P1, URZ, PT ;  /* 0x00000000003f782f */ /* 0x000fda0003820000 */
.L_x_463:
[----:B------:R-:W0:Y:S01]  /*18ad0*/  LDC R2, c[0x0][0x28c] ;  /* 0x0000a300ff027b82 */ /* 0x000e220000000800 */
[----:B------:R-:W-:Y:S01]  /*18ae0*/  BSSY B1, `(.L_x_428) ;  /* 0x0000035000017945 */ /* 0x000fe20003800000 */
[----:B0-----:R-:W-:-:S13]  /*18af0*/  ISETP.LT.OR P1, PT, R2, 0x1, !P1 ;  /* 0x000000010200780c */ /* 0x001fda0004f21670 */
[----:B------:R-:W-:Y:S05]  /*18b00*/  @P1 BRA `(.L_x_429) ;  /* 0x0000000000c81947 */ /* 0x000fea0003800000 */
[----:B------:R-:W-:Y:S02]  /*18b10*/  IMAD R13, R4, 0xc0, RZ ;  /* 0x000000c0040d7824 */ /* 0x000fe400078e02ff */
[----:B------:R-:W-:Y:S02]  /*18b20*/  IMAD R11, R5, 0xc0, RZ ;  /* 0x000000c0050b7824 */ /* 0x000fe400078e02ff */
[----:B------:R-:W-:Y:S02]  /*18b30*/  IMAD.MOV.U32 R16, RZ, RZ, RZ ;  /* 0x000000ffff107224 */ /* 0x000fe400078e00ff */
[----:B------:R-:W-:Y:S02]  /*18b40*/  IMAD.MOV.U32 R2, RZ, RZ, R8 ;  /* 0x000000ffff027224 */ /* 0x000fe400078e0008 */
[----:B------:R-:W-:Y:S02]  /*18b50*/  IMAD.MOV.U32 R3, RZ, RZ, R0 ;  /* 0x000000ffff037224 */ /* 0x000fe400078e0000 */
[----:B------:R-:W-:-:S07]  /*18b60*/  IMAD.MOV.U32 R4, RZ, RZ, R10 ;  /* 0x000000ffff047224 */ /* 0x000fce00078e000a */
.L_x_433:
[----:B------:R-:W0:Y:S01]  /*18b70*/  S2R R14, SR_CgaCtaId ;  /* 0x00000000000e7919 */ /* 0x000e220000008800 */
[----:B------:R-:W-:Y:S01]  /*18b80*/  MOV R5, 0x400 ;  /* 0x0000040000057802 */ /* 0x000fe20000000f00 */
[----:B------:R-:W1:Y:S03]  /*18b90*/  @!P2 LDC R7, c[0x0][0x500] ;  /* 0x00014000ff07ab82 */ /* 0x000e660000000800 */
[----:B0-----:R-:W-:Y:S02]  /*18ba0*/  LEA R15, R14, R5, 0x18 ;  /* 0x000000050e0f7211 */ /* 0x001fe400078ec0ff */
[----:B------:R-:W-:-:S03]  /*18bb0*/  SHF.L.U32 R5, R3, 0x1f, RZ ;  /* 0x0000001f03057819 */ /* 0x000fc600000006ff */
[----:B------:R-:W-:-:S04]  /*18bc0*/  IMAD R14, R4, 0x8, R15 ;  /* 0x00000008040e7824 */ /* 0x000fc800078e020f */
[----:B------:R-:W0:Y:S02]  /*18bd0*/  SYNCS.PHASECHK.TRANS64.TRYWAIT P1, [R14+URZ+0x90], R5 ;  /* 0x000090050e0075a7 */ /* 0x000e24000802017f */
[----:B01----:R-:W-:Y:S05]  /*18be0*/  @!P1 BRA `(.L_x_430) ;  /* 0x0000001400849947 */ /* 0x003fea0003800000 */
.L_x_464:
[----:B------:R-:W-:Y:S01]  /*18bf0*/  UPRMT UR5, UR24, 0x9910, URZ ;  /* 0x0000991018057896 */ /* 0x000fe2000800003f */
[----:B------:R1:W-:Y:S03]  /*18c00*/  @!P2 SYNCS.ARRIVE.TRANS64 RZ, [R14+URZ], R7 ;  /* 0x000000070effa9a7 */ /* 0x0003e6000800003f */
[----:B------:R-:W-:-:S06]  /*18c10*/  UISETP.NE.AND UP0, UPT, UR5, 0x2, UPT ;  /* 0x000000020500788c */ /* 0x000fcc000bf05270 */
[----:B------:R-:W-:-:S13]  /*18c20*/  PLOP3.LUT P1, PT, PT, PT, UP0, 0x80, 0x0 ;  /* 0x000000000000781c */ /* 0x000fda0003f2f008 */
[----:B-1----:R-:W-:Y:S05]  /*18c30*/  @P1 BRA `(.L_x_431) ;  /* 0x0000000000041947 */ /* 0x002fea0003800000 */
[----:B------:R-:W-:Y:S01]  /*18c40*/  BPT.TRAP 0x1 ;  /* 0x000000040000795c */ /* 0x000fe20000300000 */
.L_x_431:
[----:B------:R-:W-:Y:S05]  /*18c50*/  @P0 BRA `(.L_x_432) ;  /* 0x0000000000040947 */ /* 0x000fea0003800000 */
[----:B------:R-:W-:Y:S01]  /*18c60*/  BPT.TRAP 0x1 ;  /* 0x000000040000795c */ /* 0x000fe20000300000 */
.L_x_432:
[----:B------:R-:W-:Y:S01]  /*18c70*/  IMAD R15, R4, 0x1800, R15 ;  /* 0x00001800040f7824 */ /* 0x000fe200078e020f */
[----:B------:R-:W-:Y:S01]  /*18c80*/  R2UR UR9, R14 ;  /* 0x000000000e0972ca */ /* 0x000fe200000e0000 */
[----:B------:R-:W-:Y:S01]  /*18c90*/  VIADD R2, R2, 0xffffffff ;  /* 0xffffffff02027836 */ /* 0x000fe20000000000 */
[----:B------:R-:W-:Y:S01]  /*18ca0*/  UIADD3 UR6, UP0, UR22, 0xf0, URZ ;  /* 0x000000f016067890 */ /* 0x000fe2000ff1e03f */
[----:B------:R-:W-:Y:S01]  /*18cb0*/  R2UR UR11, R13 ;  /* 0x000000000d0b72ca */ /* 0x000fe200000e0000 */
[----:B------:R-:W-:Y:S01]  /*18cc0*/  UIADD3 UR26, UP1, UR22, 0x1f0, URZ ;  /* 0x000001f0161a7890 */ /* 0x000fe2000ff3e03f */
[----:B------:R-:W-:Y:S01]  /*18cd0*/  R2UR UR5, R15 ;  /* 0x000000000f0572ca */ /* 0x000fe200000e0000 */
[----:B------:R-:W-:Y:S01]  /*18ce0*/  UIADD3.X UR7, URZ, UR23, URZ, UP0, !UPT ;  /* 0x000000173f077290 */ /* 0x000fe200087fe43f */
[----:B------:R-:W-:Y:S01]  /*18cf0*/  R2UR UR10, R16 ;  /* 0x00000000100a72ca */ /* 0x000fe200000e0000 */
[----:B------:R-:W-:Y:S01]  /*18d00*/  VIADD R4, R4, 0x1 ;  /* 0x0000000104047836 */ /* 0x000fe20000000000 */
[----:B------:R-:W-:Y:S01]  /*18d10*/  R2UR UR12, R6 ;  /* 0x00000000060c72ca */ /* 0x000fe200000e0000 */
[----:B------:R-:W-:Y:S01]  /*18d20*/  UIADD3.X UR27, URZ, UR23, URZ, UP1, !UPT ;  /* 0x000000173f1b7290 */ /* 0x000fe20008ffe43f */
[----:B------:R-:W-:Y:S01]  /*18d30*/  R2UR UR19, R11 ;  /* 0x000000000b1372ca */ /* 0x000fe200000e0000 */
[----:B------:R-:W-:Y:S01]  /*18d40*/  UMOV UR14, 0x0 ;  /* 0x00000000000e7882 */ /* 0x000fe20000000000 */
[----:B------:R-:W-:Y:S01]  /*18d50*/  ISETP.GT.AND P4, PT, R2, 0x1, PT ;  /* 0x000000010200780c */ /* 0x000fe20003f84270 */
[----:B------:R-:W-:Y:S01]  /*18d60*/  UMOV UR15, 0x10000000 ;  /* 0x10000000000f7882 */ /* 0x000fe20000000000 */
[----:B------:R-:W-:Y:S01]  /*18d70*/  ISETP.NE.AND P1, PT, R4, 0x12, PT ;  /* 0x000000120400780c */ /* 0x000fe20003f25270 */
[----:B------:R-:W-:-:S02]  /*18d80*/  VIADD R16, R16, 0x20 ;  /* 0x0000002010107836 */ /* 0x000fc40000000000 */
[----:B------:R-:W-:Y:S01]  /*18d90*/  UIADD3 UR8, UR5, 0x200, URZ ;  /* 0x0000020005087890 */ /* 0x000fe2000fffe03f */
[----:B0-----:R-:W-:Y:S01]  /*18da0*/  SEL R14, RZ, 0x1, P1 ;  /* 0x00000001ff0e7807 */ /* 0x001fe20000800000 */
[----:B------:R-:W-:Y:S01]  /*18db0*/  UIADD3 UR5, UR5, 0x1b200, URZ ;  /* 0x0001b20005057890 */ /* 0x000fe2000fffe03f */
[----:B------:R-:W-:Y:S02]  /*18dc0*/  SEL R4, R4, RZ, P1 ;  /* 0x000000ff04047207 */ /* 0x000fe40000800000 */
[----:B------:R-:W-:-:S04]  /*18dd0*/  LOP3.LUT R3, R3, R14, RZ, 0x3c, !PT ;  /* 0x0000000e03037212 */ /* 0x000fc800078e3cff */
[----:B------:R0:W-:Y:S02]  /*18de0*/  UTMALDG.3D [UR8], [UR6], desc[UR14] ;  /* 0x00000e08060075b4 */ /* 0x0001e40008011000 */
[----:B0-----:R-:W-:Y:S01]  /*18df0*/  UMOV UR8, UR5 ;  /* 0x0000000500087c82 */ /* 0x001fe20008000000 */
[----:B------:R-:W-:Y:S02]  /*18e00*/  UMOV UR11, UR19 ;  /* 0x00000013000b7c82 */ /* 0x000fe40008000000 */
[----:B------:R0:W-:Y:S02]  /*18e10*/  UTMALDG.3D [UR8], [UR26], desc[UR14] ;  /* 0x00000e081a0075b4 */ /* 0x0001e40008011000 */
[----:B0-----:R-:W-:Y:S05]  /*18e20*/  @P4 BRA `(.L_x_433) ;  /* 0xfffffffc00504947 */ /* 0x001fea000383ffff */
.L_x_429:
[----:B------:R-:W-:Y:S05]  /*18e30*/  BSYNC B1 ;  /* 0x0000000000017941 */ /* 0x000fea0003800000 */
.L_x_428:
[----:B------:R-:W2:Y:S01]  /*18e40*/  LDL.LU R17, [R1+0x278] ;  /* 0x0002780001117983 */ /* 0x000ea20000300800 */
[----:B------:R-:W-:Y:S01]  /*18e50*/  LOP3.LUT P4, RZ, R12, 0xff, RZ, 0xc0, !PT ;  /* 0x000000ff0cff7812 */ /* 0x000fe2000788c0ff */
[C---:B------:R-:W-:Y:S01]  /*18e60*/  IMAD.IADD R10, R9.reuse, 0x1, R10 ;  /* 0x00000001090a7824 */ /* 0x040fe200078e020a */
[----:B------:R-:W-:Y:S01]  /*18e70*/  ULDC.64 UR6, c[0x0][0x650] ;  /* 0x0001940000067ab9 */ /* 0x000fe20000000a00 */
[----:B------:R-:W3:Y:S01]  /*18e80*/  LDL.LU R14, [R1+0x27c] ;  /* 0x00027c00010e7983 */ /* 0x000ee20000300800 */
[----:B------:R-:W-:Y:S01]  /*18e90*/  BSSY B1, `(.L_x_434) ;  /* 0x000006e000017945 */ /* 0x000fe20003800000 */
[----:B------:R-:W-:Y:S01]  /*18ea0*/  IMAD.MOV.U32 R6, RZ, RZ, -0x1 ;  /* 0xffffffffff067424 */ /* 0x000fe200078e00ff */
[----:B------:R-:W-:Y:S02]  /*18eb0*/  ISETP.GT.U32.AND P1, PT, R10, 0x11, PT ;  /* 0x000000110a00780c */ /* 0x000fe40003f24070 */
[----:B------:R-:W-:Y:S02]  /*18ec0*/  PRMT R12, RZ, 0x7610, R12 ;  /* 0x00007610ff0c7816 */ /* 0x000fe4000000000c */
[----:B------:R-:W-:-:S03]  /*18ed0*/  ISETP.LT.U32.AND P1, PT, R9, 0x12, P1 ;  /* 0x000000120900780c */ /* 0x000fc60000f21070 */
[----:B------:R-:W0:Y:S01]  /*18ee0*/  @P4 S2R R3, SR_CgaCtaId ;  /* 0x0000000000034919 */ /* 0x000e220000008800 */
[----:B------:R-:W-:-:S04]  /*18ef0*/  @P4 MOV R2, 0x400 ;  /* 0x0000040000024802 */ /* 0x000fc80000000f00 */
[----:B0-----:R-:W-:Y:S01]  /*18f00*/  @P4 LEA R4, R3, R2, 0x18 ;  /* 0x0000000203044211 */ /* 0x001fe200078ec0ff */
[----:B------:R-:W-:-:S03]  /*18f10*/  IMAD.WIDE.U32 R2, R10, 0x38e38e39, RZ ;  /* 0x38e38e390a027825 */ /* 0x000fc600078e00ff */
[----:B------:R0:W-:Y:S01]  /*18f20*/  @P4 SYNCS.ARRIVE.TRANS64.A1T0 RZ, [R4+URZ+0x138], RZ ;  /* 0x000138ff04ff49a7 */ /* 0x0001e2000810003f */
[----:B------:R-:W-:Y:S02]  /*18f30*/  ISETP.GE.U32.AND P4, PT, R9, 0x12, PT ;  /* 0x000000120900780c */ /* 0x000fe40003f86070 */
[----:B------:R-:W-:Y:S02]  /*18f40*/  SHF.R.U32.HI R5, RZ, 0x2, R3 ;  /* 0x00000002ff057819 */ /* 0x000fe40000011603 */
[----:B------:R-:W-:Y:S02]  /*18f50*/  SEL R3, RZ, 0x1, !P1 ;  /* 0x00000001ff037807 */ /* 0x000fe40004800000 */
[----:B------:R-:W-:Y:S01]  /*18f60*/  PRMT R2, RZ, 0x7610, R2 ;  /* 0x00007610ff027816 */ /* 0x000fe20000000002 */
[----:B------:R-:W-:Y:S01]  /*18f70*/  IMAD R10, R5, -0x12, R10 ;  /* 0xffffffee050a7824 */ /* 0x000fe200078e020a */
[----:B------:R-:W-:Y:S01]  /*18f80*/  LOP3.LUT R0, R0, R3, RZ, 0x3c, !PT ;  /* 0x0000000300007212 */ /* 0x000fe200078e3cff */
[----:B0-----:R-:W-:-:S04]  /*18f90*/  IMAD.MOV.U32 R4, RZ, RZ, -0x1 ;  /* 0xffffffffff047424 */ /* 0x001fc800078e00ff */
[----:B------:R-:W-:Y:S01]  /*18fa0*/  @P4 LOP3.LUT R0, R0, 0x1, R5, 0x78, !PT ;  /* 0x0000000100004812 */ /* 0x000fe200078e7805 */
[----:B------:R-:W-:Y:S01]  /*18fb0*/  IMAD.MOV.U32 R5, RZ, RZ, -0x1 ;  /* 0xffffffffff057424 */ /* 0x000fe200078e00ff */
[----:B---3--:R-:W-:-:S04]  /*18fc0*/  IADD3 R14, P5, R14, UR20, RZ ;  /* 0x000000140e0e7c10 */ /* 0x008fc8000ffbe0ff */
[----:B--2---:R-:W-:Y:S01]  /*18fd0*/  IADD3.X R17, R17, UR16, RZ, P5, !PT ;  /* 0x0000001011117c10 */ /* 0x004fe2000affe4ff */
[----:B------:R0:W-:Y:S01]  /*18fe0*/  STL [R1+0x27c], R14 ;  /* 0x00027c0e01007387 */ /* 0x0001e20000100800 */
[----:B------:R-:W-:-:S03]  /*18ff0*/  ISETP.GE.U32.AND P1, PT, R14, UR6, PT ;  /* 0x000000060e007c0c */ /* 0x000fc6000bf26070 */
[----:B------:R0:W-:Y:S01]  /*19000*/  STL [R1+0x278], R17 ;  /* 0x0002781101007387 */ /* 0x0001e20000100800 */
[----:B------:R-:W-:-:S13]  /*19010*/  ISETP.GE.U32.AND.EX P1, PT, R17, UR7, PT, P1 ;  /* 0x0000000711007c0c */ /* 0x000fda000bf26110 */
[----:B0-----:R-:W-:Y:S05]  /*19020*/  @P1 BRA `(.L_x_435) ;  /* 0x0000000400501947 */ /* 0x001fea0003800000 */
[----:B------:R-:W-:Y:S01]  /*19030*/  ULDC.64 UR6, c[0x0][0x628] ;  /* 0x00018a0000067ab9 */ /* 0x000fe20000000a00 */
[----:B------:R-:W0:Y:S01]  /*19040*/  S2R R13, SR_CTAID.X ;  /* 0x00000000000d7919 */ /* 0x000e220000002500 */
[----:B------:R-:W-:Y:S01]  /*19050*/  ISETP.NE.U32.AND P1, PT, RZ, UR6, PT ;  /* 0x00000006ff007c0c */ /* 0x000fe2000bf25070 */
[----:B------:R-:W-:Y:S01]  /*19060*/  ULDC UR8, c[0x0][0x630] ;  /* 0x00018c0000087ab9 */ /* 0x000fe20000000800 */
[----:B------:R-:W-:Y:S01]  /*19070*/  IMAD.MOV.U32 R2, RZ, RZ, R14 ;  /* 0x000000ffff027224 */ /* 0x000fe200078e000e */
[----:B------:R-:W1:Y:S01]  /*19080*/  S2R R11, SR_CTAID.Y ;  /* 0x00000000000b7919 */ /* 0x000e620000002600 */
[----:B------:R-:W-:Y:S01]  /*19090*/  ISETP.NE.AND.EX P1, PT, RZ, UR7, PT, P1 ;  /* 0x00000007ff007c0c */ /* 0x000fe2000bf25310 */
[----:B------:R-:W-:-:S12]  /*190a0*/  IMAD.MOV.U32 R3, RZ, RZ, R17 ;  /* 0x000000ffff037224 */ /* 0x000fd800078e0011 */
[----:B------:R-:W-:Y:S05]  /*190b0*/  @!P1 BRA `(.L_x_436) ;  /* 0x0000000000289947 */ /* 0x000fea0003800000 */
[----:B------:R-:W-:Y:S02]  /*190c0*/  ULDC UR5, c[0x0][0x634] ;  /* 0x00018d0000057ab9 */ /* 0x000fe40000000800 */
[----:B------:R-:W-:-:S05]  /*190d0*/  IADD3 R7, P1, R14, UR5, RZ ;  /* 0x000000050e077c10 */ /* 0x000fca000ff3e0ff */
[----:B------:R-:W-:-:S04]  /*190e0*/  IMAD.X R15, RZ, RZ, R17, P1 ;  /* 0x000000ffff0f7224 */ /* 0x000fc800008e0611 */
[----:B------:R-:W-:-:S04]  /*190f0*/  IMAD.WIDE.U32 R4, R15, UR6, RZ ;  /* 0x000000060f047c25 */ /* 0x000fc8000f8e00ff */
[----:B------:R-:W-:-:S04]  /*19100*/  IMAD.WIDE.U32 R4, P1, R7, UR7, R4 ;  /* 0x0000000707047c25 */ /* 0x000fc8000f820004 */
[----:B------:R-:W-:-:S04]  /*19110*/  IMAD.WIDE.U32 R6, R7, UR6, RZ ;  /* 0x0000000607067c25 */ /* 0x000fc8000f8e00ff */
[----:B------:R-:W-:Y:S01]  /*19120*/  IMAD.X R3, RZ, RZ, RZ, P1 ;  /* 0x000000ffff037224 */ /* 0x000fe200008e06ff */
[----:B------:R-:W-:Y:S01]  /*19130*/  IADD3 RZ, P1, R7, R4, RZ ;  /* 0x0000000407ff7210 */ /* 0x000fe20007f3e0ff */
[----:B------:R-:W-:-:S04]  /*19140*/  IMAD.MOV.U32 R2, RZ, RZ, R5 ;  /* 0x000000ffff027224 */ /* 0x000fc800078e0005 */
[----:B------:R-:W-:-:S08]  /*19150*/  IMAD.WIDE.U32.X R2, R15, UR7, R2, P1 ;  /* 0x000000070f027c25 */ /* 0x000fd000088e0402 */
.L_x_436:
[--C-:B------:R-:W-:Y:S01]  /*19160*/  SHF.R.U64 R6, R2, UR8, R3.reuse ;  /* 0x0000000802067c19 */ /* 0x100fe20008001203 */
[----:B------:R-:W-:Y:S01]  /*19170*/  ULDC.64 UR6, c[0x0][0x620] ;  /* 0x0001880000067ab9 */ /* 0x000fe20000000a00 */
[----:B------:R-:W-:Y:S01]  /*19180*/  SHF.R.U32.HI R2, RZ, UR8, R3 ;  /* 0x00000008ff027c19 */ /* 0x000fe20008011603 */
[----:B------:R-:W-:Y:S01]  /*19190*/  IMAD.MOV.U32 R3, RZ, RZ, R17 ;  /* 0x000000ffff037224 */ /* 0x000fe200078e0011 */
[----:B------:R-:W-:Y:S01]  /*191a0*/  IADD3 R5, P1, RZ, -R6, RZ ;  /* 0x80000006ff057210 */ /* 0x000fe20007f3e0ff */
[----:B------:R-:W-:Y:S01]  /*191b0*/  ULDC UR5, c[0x0][0x150] ;  /* 0x0000540000057ab9 */ /* 0x000fe20000000800 */
[----:B0-----:R-:W-:Y:S01]  /*191c0*/  I2FP.F32.U32 R7, R13 ;  /* 0x0000000d00077245 */ /* 0x001fe20000201000 */
[----:B------:R-:W0:Y:S01]  /*191d0*/  LDC R18, c[0x0][0x144] ;  /* 0x00005100ff127b82 */ /* 0x000e220000000800 */
[----:B------:R-:W-:Y:S01]  /*191e0*/  ULDC.64 UR8, c[0x0][0x640] ;  /* 0x0001900000087ab9 */ /* 0x000fe20000000a00 */
[----:B------:R-:W-:Y:S01]  /*191f0*/  IMAD.X R2, RZ, RZ, ~R2, P1 ;  /* 0x000000ffff027224 */ /* 0x000fe200008e0e02 */
[----:B------:R-:W-:-:S03]  /*19200*/  ISETP.NE.U32.AND P1, PT, RZ, UR8, PT ;  /* 0x00000008ff007c0c */ /* 0x000fc6000bf25070 */
[----:B------:R-:W-:Y:S01]  /*19210*/  IMAD R4, R2, UR6, RZ ;  /* 0x0000000602047c24 */ /* 0x000fe2000f8e02ff */
[----:B------:R-:W-:Y:S01]  /*19220*/  ISETP.NE.AND.EX P1, PT, RZ, UR9, PT, P1 ;  /* 0x00000009ff007c0c */ /* 0x000fe2000bf25310 */
[----:B------:R-:W-:Y:S02]  /*19230*/  IMAD.MOV.U32 R2, RZ, RZ, R14 ;  /* 0x000000ffff027224 */ /* 0x000fe400078e000e */
[----:B------:R-:W2:Y:S02]  /*19240*/  LDC R14, c[0x0][0x148] ;  /* 0x00005200ff0e7b82 */ /* 0x000ea40000000800 */
[----:B------:R-:W-:Y:S01]  /*19250*/  IMAD.WIDE.U32 R2, R5, UR6, R2 ;  /* 0x0000000605027c25 */ /* 0x000fe2000f8e0002 */
[----:B------:R-:W-:-:S03]  /*19260*/  ULDC UR6, c[0x0][0x154] ;  /* 0x0000550000067ab9 */ /* 0x000fc60000000800 */
[----:B------:R-:W-:Y:S02]  /*19270*/  IMAD R5, R5, UR7, R4 ;  /* 0x0000000705057c24 */ /* 0x000fe4000f8e0204 */
[----:B------:R-:W-:Y:S01]  /*19280*/  FMUL R4, R7, UR5 ;  /* 0x0000000507047c20 */ /* 0x000fe20008400000 */
[----:B------:R-:W-:Y:S01]  /*19290*/  ULDC UR5, c[0x0][0x618] ;  /* 0x0001860000057ab9 */ /* 0x000fe20000000800 */
[----:B------:R-:W-:Y:S01]  /*192a0*/  ULDC UR7, c[0x0][0x608] ;  /* 0x0001820000077ab9 */ /* 0x000fe20000000800 */
[----:B------:R-:W-:-:S03]  /*192b0*/  IMAD.IADD R3, R3, 0x1, R5 ;  /* 0x0000000103037824 */ /* 0x000fc600078e0205 */
[----:B------:R-:W3:Y:S02]  /*192c0*/  F2I.U32.TRUNC.NTZ R4, R4 ;  /* 0x0000000400047305 */ /* 0x000ee4000020f000 */
[----:B------:R-:W-:Y:S02]  /*192d0*/  SHF.R.U64 R7, R2, UR5, R3 ;  /* 0x0000000502077c19 */ /* 0x000fe40008001203 */
[----:B-1----:R-:W-:-:S05]  /*192e0*/  I2FP.F32.U32 R2, R11 ;  /* 0x0000000b00027245 */ /* 0x002fca0000201000 */
[----:B------:R-:W-:Y:S01]  /*192f0*/  FMUL R5, R2, UR6 ;  /* 0x0000000602057c20 */ /* 0x000fe20008400000 */
[----:B------:R-:W-:Y:S01]  /*19300*/  SHF.R.U32.HI R2, RZ, UR5, R3 ;  /* 0x00000005ff027c19 */ /* 0x000fe20008011603 */
[----:B------:R-:W-:Y:S02]  /*19310*/  ULDC UR5, c[0x0][0x658] ;  /* 0x0001960000057ab9 */ /* 0x000fe40000000800 */
[----:B------:R1:W4:Y:S01]  /*19320*/  F2I.U32.TRUNC.NTZ R17, R5 ;  /* 0x0000000500117305 */ /* 0x000322000020f000 */
[--C-:B------:R-:W-:Y:S02]  /*19330*/  SHF.R.U64 R16, R7, UR7, R2.reuse ;  /* 0x0000000707107c19 */ /* 0x100fe40008001202 */
[----:B------:R-:W-:Y:S01]  /*19340*/  SHF.R.U32.HI R3, RZ, UR7, R2 ;  /* 0x00000007ff037c19 */ /* 0x000fe20008011602 */
[----:B---3--:R-:W-:-:S03]  /*19350*/  IMAD.MOV R2, RZ, RZ, -R4 ;  /* 0x000000ffff027224 */ /* 0x008fc600078e0a04 */
[----:B------:R-:W-:Y:S01]  /*19360*/  SHF.R.U64 R15, R16, UR5, R3 ;  /* 0x00000005100f7c19 */ /* 0x000fe20008001203 */
[----:B0-----:R-:W-:Y:S01]  /*19370*/  IMAD R19, R18, R2, R13 ;  /* 0x0000000212137224 */ /* 0x001fe200078e020d */
[----:B------:R-:W-:-:S03]  /*19380*/  SHF.R.U32.HI R4, RZ, UR5, R3 ;  /* 0x00000005ff047c19 */ /* 0x000fc60008011603 */
[----:B------:R-:W-:Y:S02]  /*19390*/  IMAD.MOV.U32 R2, RZ, RZ, R15 ;  /* 0x000000ffff027224 */ /* 0x000fe400078e000f */
[----:B------:R-:W-:Y:S01]  /*193a0*/  IMAD.MOV.U32 R3, RZ, RZ, R4 ;  /* 0x000000ffff037224 */ /* 0x000fe200078e0004 */
[----:B-1--4-:R-:W-:Y:S06]  /*193b0*/  @!P1 BRA `(.L_x_437) ;  /* 0x0000000000289947 */ /* 0x012fec0003800000 */
[----:B------:R-:W-:Y:S02]  /*193c0*/  ULDC UR5, c[0x0][0x64c] ;  /* 0x0001930000057ab9 */ /* 0x000fe40000000800 */
[----:B------:R-:W-:-:S05]  /*193d0*/  IADD3 R3, P1, R15, UR5, RZ ;  /* 0x000000050f037c10 */ /* 0x000fca000ff3e0ff */
[----:B------:R-:W-:-:S04]  /*193e0*/  IMAD.X R13, RZ, RZ, R4, P1 ;  /* 0x000000ffff0d7224 */ /* 0x000fc800008e0604 */
[----:B------:R-:W-:-:S04]  /*193f0*/  IMAD.WIDE.U32 R4, R13, UR8, RZ ;  /* 0x000000080d047c25 */ /* 0x000fc8000f8e00ff */
[----:B------:R-:W-:-:S04]  /*19400*/  IMAD.WIDE.U32 R4, P1, R3, UR9, R4 ;  /* 0x0000000903047c25 */ /* 0x000fc8000f820004 */
[----:B------:R-:W-:-:S04]  /*19410*/  IMAD.WIDE.U32 R2, R3, UR8, RZ ;  /* 0x0000000803027c25 */ /* 0x000fc8000f8e00ff */
[----:B------:R-:W-:Y:S01]  /*19420*/  IMAD.MOV.U32 R2, RZ, RZ, R5 ;  /* 0x000000ffff027224 */ /* 0x000fe200078e0005 */
[----:B------:R-:W-:Y:S01]  /*19430*/  IADD3 RZ, P4, R3, R4, RZ ;  /* 0x0000000403ff7210 */ /* 0x000fe20007f9e0ff */
[----:B------:R-:W-:-:S04]  /*19440*/  IMAD.X R3, RZ, RZ, RZ, P1 ;  /* 0x000000ffff037224 */ /* 0x000fc800008e06ff */
[----:B------:R-:W-:-:S08]  /*19450*/  IMAD.WIDE.U32.X R2, R13, UR9, R2, P4 ;  /* 0x000000090d027c25 */ /* 0x000fd0000a0e0402 */
.L_x_437:
[----:B------:R-:W-:Y:S01]  /*19460*/  ULDC UR5, c[0x0][0x648] ;  /* 0x0001920000057ab9 */ /* 0x000fe20000000800 */
[----:B------:R-:W-:Y:S01]  /*19470*/  IMAD.MOV R17, RZ, RZ, -R17 ;  /* 0x000000ffff117224 */ /* 0x000fe200078e0a11 */
[----:B------:R-:W-:Y:S01]  /*19480*/  SHF.R.U64 R3, R2, UR5, R3 ;  /* 0x0000000502037c19 */ /* 0x000fe20008001203 */
[----:B------:R-:W-:Y:S01]  /*19490*/  ULDC UR5, c[0x0][0x638] ;  /* 0x00018e0000057ab9 */ /* 0x000fe20000000800 */
[----:B------:R-:W-:Y:S01]  /*194a0*/  LOP3.LUT R16, R16, UR17, RZ, 0xc0, !PT ;  /* 0x0000001110107c12 */ /* 0x000fe2000f8ec0ff */
[----:B--2---:R-:W-:Y:S01]  /*194b0*/  @P3 IMAD R19, R14, R17, R11 ;  /* 0x000000110e133224 */ /* 0x004fe200078e020b */
[----:B------:R-:W-:Y:S01]  /*194c0*/  LOP3.LUT R14, R7, UR4, RZ, 0xc0, !PT ;  /* 0x00000004070e7c12 */ /* 0x000fe2000f8ec0ff */
[----:B------:R-:W-:Y:S01]  /*194d0*/  IMAD.MOV R2, RZ, RZ, -R3 ;  /* 0x000000ffff027224 */ /* 0x000fe200078e0a03 */
[----:B------:R-:W-:Y:S01]  /*194e0*/  ULDC UR6, c[0x0][0x610] ;  /* 0x0001840000067ab9 */ /* 0x000fe20000000800 */
[----:B------:R-:W-:Y:S02]  /*194f0*/  IMAD R4, R3, UR18, R16 ;  /* 0x0000001203047c24 */ /* 0x000fe4000f8e0210 */
[----:B------:R-:W-:Y:S01]  /*19500*/  IMAD R15, R2, UR5, R15 ;  /* 0x00000005020f7c24 */ /* 0x000fe2000f8e020f */
[----:B------:R-:W-:Y:S01]  /*19510*/  ULDC UR5, c[0x0][0x600] ;  /* 0x0001800000057ab9 */ /* 0x000fe20000000800 */
[----:B------:R-:W-:-:S02]  /*19520*/  IMAD R4, R4, UR6, R19 ;  /* 0x0000000604047c24 */ /* 0x000fc4000f8e0213 */
[----:B------:R-:W-:Y:S02]  /*19530*/  IMAD R15, R15, UR5, R14 ;  /* 0x000000050f0f7c24 */ /* 0x000fe4000f8e020e */
[----:B------:R-:W-:-:S03]  /*19540*/  IMAD.MOV.U32 R2, RZ, RZ, 0x1 ;  /* 0x00000001ff027424 */ /* 0x000fc600078e00ff */
[----:B------:R-:W-:Y:S02]  /*19550*/  SEL R5, R15, R4, !P3 ;  /* 0x000000040f057207 */ /* 0x000fe40005800000 */
[----:B------:R-:W-:-:S07]  /*19560*/  SEL R4, R4, R15, !P3 ;  /* 0x0000000f04047207 */ /* 0x000fce0005800000 */
.L_x_435:
[----:B------:R-:W-:Y:S05]  /*19570*/  BSYNC B1 ;  /* 0x0000000000017941 */ /* 0x000fea0003800000 */
.L_x_434:
[----:B------:R-:W-:-:S13]  /*19580*/  LOP3.LUT P1, RZ, R2, 0xff, RZ, 0xc0, !PT ;  /* 0x000000ff02ff7812 */ /* 0x000fda000782c0ff */
[----:B------:R-:W-:Y:S05]  /*19590*/  @P1 BRA `(.L_x_438) ;  /* 0xfffffff400401947 */ /* 0x000fea000383ffff */
[----:B------:R-:W-:Y:S05]  /*195a0*/  BSYNC B0 ;  /* 0x0000000000007941 */ /* 0x000fea0003800000 */
.L_x_426:
[----:B------:R-:W-:-:S03]  /*195b0*/  UMOV UR5, 0xffffffff ;  /* 0xffffffff00057882 */ /* 0x000fc60000000000 */
[----:B------:R-:W-:Y:S05]  /*195c0*/  BRA.DIV UR5, `(.L_x_439) ;  /* 0x0000000e05207947 */ /* 0x000fea000b800000 */
[----:B------:R-:W-:-:S13]  /*195d0*/  ELECT P0, URZ, PT ;  /* 0x00000000003f782f */ /* 0x000fda0003800000 */
.L_x_467:
[----:B------:R-:W-:Y:S04]  /*195e0*/  BSSY B0, `(.L_x_440) ;  /* 0x00000aa000007945 */ /* 0x000fe80003800000 */
[----:B------:R-:W-:Y:S05]  /*195f0*/  @!P0 BRA `(.L_x_441) ;  /* 0x0000000800a08947 */ /* 0x000fea0003800000 */
[----:B------:R-:W-:-:S04]  /*19600*/  ULOP3.LUT UR5, UR13, 0x2, URZ, 0xfc, !UPT ;  /* 0x000000020d057892 */ /* 0x000fc8000f8efc3f */
[----:B------:R-:W-:-:S06]  /*19610*/  UISETP.NE.AND UP0, UPT, UR5, 0x3, UPT ;  /* 0x000000030500788c */ /* 0x000fcc000bf05270 */
[----:B------:R-:W-:-:S13]  /*19620*/  PLOP3.LUT P0, PT, PT, PT, UP0, 0x80, 0x0 ;  /* 0x000000000000781c */ /* 0x000fda0003f0f008 */
[----:B------:R-:W-:Y:S05]  /*19630*/  @!P0 BRA `(.L_x_442) ;  /* 0x0000000000048947 */ /* 0x000fea0003800000 */
[----:B------:R-:W-:Y:S01]  /*19640*/  BPT.TRAP 0x1 ;  /* 0x000000040000795c */ /* 0x000fe20000300000 */
.L_x_442:
[----:B------:R-:W0:Y:S01]  /*19650*/  S2R R3, SR_CgaCtaId ;  /* 0x0000000000037919 */ /* 0x000e220000008800 */
[----:B------:R-:W-:-:S04]  /*19660*/  MOV R2, 0x400 ;  /* 0x0000040000027802 */ /* 0x000fc80000000f00 */
[----:B0-----:R-:W-:Y:S02]  /*19670*/  LEA R3, R3, R2, 0x18 ;  /* 0x0000000203037211 */ /* 0x001fe400078ec0ff */
[----:B------:R-:W-:-:S03]  /*19680*/  SHF.L.U32 R2, R0, 0x1f, RZ ;  /* 0x0000001f00027819 */ /* 0x000fc600000006ff */
[----:B------:R-:W-:-:S04]  /*19690*/  VIADD R3, R3, 0x90 ;  /* 0x0000009003037836 */ /* 0x000fc80000000000 */
[C---:B------:R-:W-:Y:S02]  /*196a0*/  IMAD R7, R10.reuse, 0x8, R3 ;  /* 0x000000080a077824 */ /* 0x040fe400078e0203 */
[----:B------:R-:W-:Y:S02]  /*196b0*/  VIADD R10, R10, 0x1 ;  /* 0x000000010a0a7836 */ /* 0x000fe40000000000 */
[----:B------:R-:W0:Y:S03]  /*196c0*/  SYNCS.PHASECHK.TRANS64.TRYWAIT P0, [R7+URZ], R2 ;  /* 0x00000002070075a7 */ /* 0x000e26000800017f */
[----:B------:R-:W-:-:S04]  /*196d0*/  ISETP.NE.AND P1, PT, R10, 0x12, PT ;  /* 0x000000120a00780c */ /* 0x000fc80003f25270 */
[----:B------:R-:W-:Y:S02]  /*196e0*/  SEL R5, RZ, 0x1, P1 ;  /* 0x00000001ff057807 */ /* 0x000fe40000800000 */
[----:B------:R-:W-:Y:S02]  /*196f0*/  SEL R10, R10, RZ, P1 ;  /* 0x000000ff0a0a7207 */ /* 0x000fe40000800000 */
[----:B------:R-:W-:-:S03]  /*19700*/  LOP3.LUT R5, R0, R5, RZ, 0x3c, !PT ;  /* 0x0000000500057212 */ /* 0x000fc600078e3cff */
[----:B------:R-:W-:Y:S01]  /*19710*/  IMAD R9, R10, 0x8, R3 ;  /* 0x000000080a097824 */ /* 0x000fe200078e0203 */
[----:B------:R-:W-:Y:S01]  /*19720*/  SHF.L.U32 R4, R5, 0x1f, RZ ;  /* 0x0000001f05047819 */ /* 0x000fe200000006ff */
[----:B0-----:R-:W-:Y:S06]  /*19730*/  @!P0 BRA `(.L_x_443) ;  /* 0x0000000800e88947 */ /* 0x001fec0003800000 */
.L_x_468:
[----:B------:R-:W1:Y:S01]  /*19740*/  SYNCS.PHASECHK.TRANS64.TRYWAIT P0, [R9+URZ], R4 ;  /* 0x00000004090075a7 */ /* 0x000e62000800017f */
[----:B------:R-:W-:-:S05]  /*19750*/  VIADD R0, R10, 0x1 ;  /* 0x000000010a007836 */ /* 0x000fca0000000000 */
[----:B------:R-:W-:-:S04]  /*19760*/  ISETP.NE.AND P1, PT, R0, 0x12, PT ;  /* 0x000000120000780c */ /* 0x000fc80003f25270 */
[----:B0-----:R-:W-:Y:S02]  /*19770*/  SEL R2, RZ, 0x1, P1 ;  /* 0x00000001ff027807 */ /* 0x001fe40000800000 */
[----:B------:R-:W-:Y:S02]  /*19780*/  SEL R0, R0, RZ, P1 ;  /* 0x000000ff00007207 */ /* 0x000fe40000800000 */
[----:B------:R-:W-:-:S03]  /*19790*/  LOP3.LUT R7, R5, R2, RZ, 0x3c, !PT ;  /* 0x0000000205077212 */ /* 0x000fc600078e3cff */
[----:B------:R-:W-:Y:S01]  /*197a0*/  IMAD R6, R0, 0x8, R3 ;  /* 0x0000000800067824 */ /* 0x000fe200078e0203 */
[----:B------:R-:W-:Y:S01]  /*197b0*/  SHF.L.U32 R5, R7, 0x1f, RZ ;  /* 0x0000001f07057819 */ /* 0x000fe200000006ff */
[----:B-1----:R-:W-:Y:S06]  /*197c0*/  @!P0 BRA `(.L_x_444) ;  /* 0x0000000800d88947 */ /* 0x002fec0003800000 */
.L_x_469:
[----:B------:R-:W1:Y:S01]  /*197d0*/  SYNCS.PHASECHK.TRANS64.TRYWAIT P0, [R6+URZ], R5 ;  /* 0x00000005060075a7 */ /* 0x000e62000800017f */
[----:B------:R-:W-:-:S05]  /*197e0*/  VIADD R0, R0, 0x1 ;  /* 0x0000000100007836 */ /* 0x000fca0000000000 */
[----:B------:R-:W-:-:S04]  /*197f0*/  ISETP.NE.AND P1, PT, R0, 0x12, PT ;  /* 0x000000120000780c */ /* 0x000fc80003f25270 */
[----:B------:R-:W-:Y:S02]  /*19800*/  SEL R2, RZ, 0x1, P1 ;  /* 0x00000001ff027807 */ /* 0x000fe40000800000 */
[----:B------:R-:W-:Y:S02]  /*19810*/  SEL R0, R0, RZ, P1 ;  /* 0x000000ff00007207 */ /* 0x000fe40000800000 */
[----:B------:R-:W-:-:S03]  /*19820*/  LOP3.LUT R7, R7, R2, RZ, 0x3c, !PT ;  /* 0x0000000207077212 */ /* 0x000fc600078e3cff */
[----:B0-----:R-:W-:Y:S01]  /*19830*/  IMAD R9, R0, 0x8, R3 ;  /* 0x0000000800097824 */ /* 0x001fe200078e0203 */
[----:B------:R-:W-:Y:S01]  /*19840*/  SHF.L.U32 R4, R7, 0x1f, RZ ;  /* 0x0000001f07047819 */ /* 0x000fe200000006ff */
[----:B-1----:R-:W-:Y:S06]  /*19850*/  @!P0 BRA `(.L_x_445) ;  /* 0x0000000800c88947 */ /* 0x002fec0003800000 */
.L_x_470:
        /* <DEDUP_REMOVED lines=9> */
.L_x_471:
        /* <DEDUP_REMOVED lines=9> */
.L_x_472:
        /* <DEDUP_REMOVED lines=9> */
.L_x_473:
        /* <DEDUP_REMOVED lines=9> */
.L_x_474:
        /* <DEDUP_REMOVED lines=9> */
.L_x_475:
        /* <DEDUP_REMOVED lines=9> */
.L_x_476:
        /* <DEDUP_REMOVED lines=9> */
.L_x_477:
        /* <DEDUP_REMOVED lines=9> */
.L_x_478:
        /* <DEDUP_REMOVED lines=9> */
.L_x_479:
        /* <DEDUP_REMOVED lines=9> */
.L_x_480:
        /* <DEDUP_REMOVED lines=9> */
.L_x_481:
        /* <DEDUP_REMOVED lines=9> */
.L_x_482:
        /* <DEDUP_REMOVED lines=9> */
.L_x_483:
[----:B------:R-:W1:Y:S01]  /*19fb0*/  SYNCS.PHASECHK.TRANS64.TRYWAIT P0, [R6+URZ], R5 ;  /* 0x00000005060075a7 */ /* 0x000e62000800017f */
[----:B------:R-:W-:-:S05]  /*19fc0*/  VIADD R0, R0, 0x1 ;  /* 0x0000000100007836 */ /* 0x000fca0000000000 */
[----:B------:R-:W-:-:S04]  /*19fd0*/  ISETP.NE.AND P1, PT, R0, 0x12, PT ;  /* 0x000000120000780c */ /* 0x000fc80003f25270 */
[----:B------:R-:W-:Y:S02]  /*19fe0*/  SEL R2, RZ, 0x1, P1 ;  /* 0x00000001ff027807 */ /* 0x000fe40000800000 */
[----:B------:R-:W-:Y:S02]  /*19ff0*/  SEL R0, R0, RZ, P1 ;  /* 0x000000ff00007207 */ /* 0x000fe40000800000 */
[----:B------:R-:W-:Y:S01]  /*1a000*/  LOP3.LUT R2, R7, R2, RZ, 0x3c, !PT ;  /* 0x0000000207027212 */ /* 0x000fe200078e3cff */
[----:B-1----:R-:W-:Y:S06]  /*1a010*/  @!P0 BRA `(.L_x_459) ;  /* 0x0000000400f08947 */ /* 0x002fec0003800000 */
.L_x_484:
[----:B------:R-:W-:Y:S01]  /*1a020*/  IMAD R3, R0, 0x8, R3 ;  /* 0x0000000800037824 */ /* 0x000fe200078e0203 */
[----:B------:R-:W-:-:S07]  /*1a030*/  SHF.L.U32 R0, R2, 0x1f, RZ ;  /* 0x0000001f02007819 */ /* 0x000fce00000006ff */
.L_x_460:
[----:B--2---:R2:W3:Y:S02]  /*1a040*/  SYNCS.PHASECHK.TRANS64.TRYWAIT P0, [R3+URZ], R0 ;  /* 0x00000000030075a7 */ /* 0x0044e4000800017f */
[----:B---3--:R-:W-:Y:S05]  /*1a050*/  @!P0 NANOSLEEP.SYNCS 0x989680 ;  /* 0x009896800000895d */ /* 0x008fea0003900000 */
[----:B------:R-:W3:Y:S02]  /*1a060*/  @!P0 SYNCS.PHASECHK.TRANS64 P0, [R3+URZ], R0 ;  /* 0x00000000030085a7 */ /* 0x000ee4000800007f */
[----:B---3--:R-:W-:Y:S05]  /*1a070*/  @!P0 BRA `(.L_x_460) ;  /* 0xfffffffc00f08947 */ /* 0x008fea000383ffff */
.L_x_441:
[----:B------:R-:W-:Y:S05]  /*1a080*/  BSYNC B0 ;  /* 0x0000000000007941 */ /* 0x000fea0003800000 */
.L_x_440:
[----:B------:R-:W-:Y:S05]  /*1a090*/  EXIT ;  /* 0x000000000000794d */ /* 0x000fea0003800000 */
.L_x_18:
[----:B-1----:R-:W-:-:S04]  /*1a0a0*/  IMAD.U32 R3, RZ, RZ, UR7 ;  /* 0x00000007ff037e24 */ /* 0x002fc8000f8e00ff */
[----:B------:R1:W4:Y:S03]  /*1a0b0*/  SYNCS.PHASECHK.TRANS64.TRYWAIT P0, [R3+URZ], R0 ;  /* 0x00000000030075a7 */ /* 0x000326000800017f */
[----:B----4-:R-:W-:Y:S05]  /*1a0c0*/  @!P0 NANOSLEEP.SYNCS 0x989680 ;  /* 0x009896800000895d */ /* 0x010fea0003900000 */
[----:B------:R-:W4:Y:S02]  /*1a0d0*/  @!P0 SYNCS.PHASECHK.TRANS64 P0, [R3+URZ], R0 ;  /* 0x00000000030085a7 */ /* 0x000f24000800007f */
[----:B----4-:R-:W-:Y:S05]  /*1a0e0*/  @!P0 BRA `(.L_x_18) ;  /* 0xfffffffc00ec8947 */ /* 0x010fea000383ffff */
[----:B------:R-:W-:Y:S05]  /*1a0f0*/  BRA `(.L_x_17) ;  /* 0xfffffe8400207947 */ /* 0x000fea000383ffff */
.L_x_24:
[----:B-----5:R1:W-:Y:S02]  /*1a100*/  STL [R1+0x288], R0 ;  /* 0x0002880001007387 */ /* 0x0203e40000100800 */
[----:B-1----:R-:W-:-:S04]  /*1a110*/  IMAD.U32 R0, RZ, RZ, UR15 ;  /* 0x0000000fff007e24 */ /* 0x002fc8000f8e00ff */
[----:B------:R1:W0:Y:S03]  /*1a120*/  SYNCS.PHASECHK.TRANS64.TRYWAIT P0, [R0+URZ], R229 ;  /* 0x000000e5000075a7 */ /* 0x000226000800017f */
[----:B0-----:R-:W-:Y:S05]  /*1a130*/  @!P0 NANOSLEEP.SYNCS 0x989680 ;  /* 0x009896800000895d */ /* 0x001fea0003900000 */
[----:B------:R1:W0:Y:S02]  /*1a140*/  @!P0 SYNCS.PHASECHK.TRANS64 P0, [R0+URZ], R229 ;  /* 0x000000e5000085a7 */ /* 0x000224000800007f */
[----:B-1----:R1:W5:Y:S02]  /*1a150*/  LDL.LU R0, [R1+0x288] ;  /* 0x0002880001007983 */ /* 0x0023640000300800 */
[----:B01----:R-:W-:Y:S05]  /*1a160*/  @!P0 BRA `(.L_x_24) ;  /* 0xfffffffc00e48947 */ /* 0x003fea000383ffff */
[----:B------:R-:W-:Y:S05]  /*1a170*/  BRA `(.L_x_23) ;  /* 0xfffffea800047947 */ /* 0x000fea000383ffff */
.L_x_427:
[----:B------:R-:W-:Y:S01]  /*1a180*/  BSSY B1, `(.L_x_461) ;  /* 0x0000006000017945 */ /* 0x000fe20003800000 */
[----:B------:R-:W-:-:S07]  /*1a190*/  IMAD.MOV.U32 R2, RZ, RZ, -0x1 ;  /* 0xffffffffff027424 */ /* 0x000fce00078e00ff */
[----:B------:R-:W-:Y:S05]  /*1a1a0*/  WARPSYNC.COLLECTIVE R2, `(.L_x_462) ;  /* 0x00000000020c7348 */ /* 0x000fea0003c00000 */
[----:B------:R-:W-:Y:S02]  /*1a1b0*/  ELECT P1, UR62, PT ;  /* 0x00000000003e782f */ /* 0x000fe40003820000 */
[----:B------:R-:W-:Y:S01]  /*1a1c0*/  MOV R2, UR62 ;  /* 0x0000003e00027c02 */ /* 0x000fe20008000f00 */
[----:B------:R-:W-:Y:S10]  /*1a1d0*/  ENDCOLLECTIVE ;  /* 0x000000000000791b */ /* 0x000ff40003800000 */
.L_x_462:
[----:B------:R-:W-:Y:S05]  /*1a1e0*/  BSYNC B1 ;  /* 0x0000000000017941 */ /* 0x000fea0003800000 */
.L_x_461:
[----:B------:R-:W-:Y:S05]  /*1a1f0*/  BRA `(.L_x_463) ;  /* 0xffffffe800347947 */ /* 0x000fea000383ffff */
.L_x_430:
[----:B0-----:R0:W1:Y:S02]  /*1a200*/  SYNCS.PHASECHK.TRANS64.TRYWAIT P1, [R14+URZ+0x90], R5 ;  /* 0x000090050e0075a7 */ /* 0x001064000802017f */
[----:B-1----:R-:W-:Y:S05]  /*1a210*/  @!P1 NANOSLEEP.SYNCS 0x989680 ;  /* 0x009896800000995d */ /* 0x002fea0003900000 */
[----:B------:R-:W1:Y:S02]  /*1a220*/  @!P1 SYNCS.PHASECHK.TRANS64 P1, [R14+URZ+0x90], R5 ;  /* 0x000090050e0095a7 */ /* 0x000e64000802007f */
[----:B-1----:R-:W-:Y:S05]  /*1a230*/  @!P1 BRA `(.L_x_430) ;  /* 0xfffffffc00f09947 */ /* 0x002fea000383ffff */
[----:B------:R-:W-:Y:S05]  /*1a240*/  BRA `(.L_x_464) ;  /* 0xffffffe800687947 */ /* 0x000fea000383ffff */
.L_x_439:
[----:B------:R-:W-:Y:S01]  /*1a250*/  BSSY B0, `(.L_x_465) ;  /* 0x0000006000007945 */ /* 0x000fe20003800000 */
[----:B------:R-:W-:-:S07]  /*1a260*/  IMAD.MOV.U32 R2, RZ, RZ, -0x1 ;  /* 0xffffffffff027424 */ /* 0x000fce00078e00ff */
[----:B------:R-:W-:Y:S05]  /*1a270*/  WARPSYNC.COLLECTIVE R2, `(.L_x_466) ;  /* 0x00000000020c7348 */ /* 0x000fea0003c00000 */
[----:B------:R-:W-:Y:S02]  /*1a280*/  ELECT P1, UR62, PT ;  /* 0x00000000003e782f */ /* 0x000fe40003820000 */
[----:B------:R-:W-:Y:S01]  /*1a290*/  MOV R2, UR62 ;  /* 0x0000003e00027c02 */ /* 0x000fe20008000f00 */
[----:B------:R-:W-:Y:S10]  /*1a2a0*/  ENDCOLLECTIVE ;  /* 0x000000000000791b */ /* 0x000ff40003800000 */
.L_x_466:
[----:B------:R-:W-:Y:S05]  /*1a2b0*/  BSYNC B0 ;  /* 0x0000000000007941 */ /* 0x000fea0003800000 */
.L_x_465:
[----:B------:R-:W-:Y:S01]  /*1a2c0*/  PLOP3.LUT P0, PT, P1, PT, PT, 0x80, 0x0 ;  /* 0x000000000000781c */ /* 0x000fe20000f0f070 */
[----:B------:R-:W-:-:S12]  /*1a2d0*/  BRA `(.L_x_467) ;  /* 0xfffffff000c07947 */ /* 0x000fd8000383ffff */
.L_x_443:
[----:B0-----:R0:W1:Y:S02]  /*1a2e0*/  SYNCS.PHASECHK.TRANS64.TRYWAIT P0, [R7+URZ], R2 ;  /* 0x00000002070075a7 */ /* 0x001064000800017f */
[----:B-1----:R-:W-:Y:S05]  /*1a2f0*/  @!P0 NANOSLEEP.SYNCS 0x989680 ;  /* 0x009896800000895d */ /* 0x002fea0003900000 */
[----:B------:R-:W1:Y:S02]  /*1a300*/  @!P0 SYNCS.PHASECHK.TRANS64 P0, [R7+URZ], R2 ;  /* 0x00000002070085a7 */ /* 0x000e64000800007f */
[----:B-1----:R-:W-:Y:S05]  /*1a310*/  @!P0 BRA `(.L_x_443) ;  /* 0xfffffffc00f08947 */ /* 0x002fea000383ffff */
[----:B------:R-:W-:Y:S05]  /*1a320*/  BRA `(.L_x_468) ;  /* 0xfffffff400047947 */ /* 0x000fea000383ffff */
.L_x_444:
[----:B0-----:R0:W1:Y:S02]  /*1a330*/  SYNCS.PHASECHK.TRANS64.TRYWAIT P0, [R9+URZ], R4 ;  /* 0x00000004090075a7 */ /* 0x001064000800017f */
[----:B-1----:R-:W-:Y:S05]  /*1a340*/  @!P0 NANOSLEEP.SYNCS 0x989680 ;  /* 0x009896800000895d */ /* 0x002fea0003900000 */
[----:B------:R-:W1:Y:S02]  /*1a350*/  @!P0 SYNCS.PHASECHK.TRANS64 P0, [R9+URZ], R4 ;  /* 0x00000004090085a7 */ /* 0x000e64000800007f */
[----:B-1----:R-:W-:Y:S05]  /*1a360*/  @!P0 BRA `(.L_x_444) ;  /* 0xfffffffc00f08947 */ /* 0x002fea000383ffff */
[----:B------:R-:W-:Y:S05]  /*1a370*/  BRA `(.L_x_469) ;  /* 0xfffffff400147947 */ /* 0x000fea000383ffff */
.L_x_445:
[----:B0-----:R0:W1:Y:S02]  /*1a380*/  SYNCS.PHASECHK.TRANS64.TRYWAIT P0, [R6+URZ], R5 ;  /* 0x00000005060075a7 */ /* 0x001064000800017f */
[----:B-1----:R-:W-:Y:S05]  /*1a390*/  @!P0 NANOSLEEP.SYNCS 0x989680 ;  /* 0x009896800000895d */ /* 0x002fea0003900000 */
[----:B------:R-:W1:Y:S02]  /*1a3a0*/  @!P0 SYNCS.PHASECHK.TRANS64 P0, [R6+URZ], R5 ;  /* 0x00000005060085a7 */ /* 0x000e64000800007f */
[----:B-1----:R-:W-:Y:S05]  /*1a3b0*/  @!P0 BRA `(.L_x_445) ;  /* 0xfffffffc00f08947 */ /* 0x002fea000383ffff */
[----:B------:R-:W-:Y:S05]  /*1a3c0*/  BRA `(.L_x_470) ;  /* 0xfffffff400247947 */ /* 0x000fea000383ffff */
.L_x_446:
[----:B0-----:R0:W1:Y:S02]  /*1a3d0*/  SYNCS.PHASECHK.TRANS64.TRYWAIT P0, [R9+URZ], R4 ;  /* 0x00000004090075a7 */ /* 0x001064000800017f */
[----:B-1----:R-:W-:Y:S05]  /*1a3e0*/  @!P0 NANOSLEEP.SYNCS 0x989680 ;  /* 0x009896800000895d */ /* 0x002fea0003900000 */
[----:B------:R-:W1:Y:S02]  /*1a3f0*/  @!P0 SYNCS.PHASECHK.TRANS64 P0, [R9+URZ], R4 ;  /* 0x00000004090085a7 */ /* 0x000e64000800007f */
[----:B-1----:R-:W-:Y:S05]  /*1a400*/  @!P0 BRA `(.L_x_446) ;  /* 0xfffffffc00f08947 */ /* 0x002fea000383ffff */
[----:B------:R-:W-:Y:S05]  /*1a410*/  BRA `(.L_x_471) ;  /* 0xfffffff400347947 */ /* 0x000fea000383ffff */
.L_x_447:
[----:B0-----:R0:W1:Y:S02]  /*1a420*/  SYNCS.PHASECHK.TRANS64.TRYWAIT P0, [R6+URZ], R5 ;  /* 0x00000005060075a7 */ /* 0x001064000800017f */
[----:B-1----:R-:W-:Y:S05]  /*1a430*/  @!P0 NANOSLEEP.SYNCS 0x989680 ;  /* 0x009896800000895d */ /* 0x002fea0003900000 */
[----:B------:R-:W1:Y:S02]  /*1a440*/  @!P0 SYNCS.PHASECHK.TRANS64 P0, [R6+URZ], R5 ;  /* 0x00000005060085a7 */ /* 0x000e64000800007f */
[----:B-1----:R-:W-:Y:S05]  /*1a450*/  @!P0 BRA `(.L_x_447) ;  /* 0xfffffffc00f08947 */ /* 0x002fea000383ffff */
[----:B------:R-:W-:Y:S05]  /*1a460*/  BRA `(.L_x_472) ;  /* 0xfffffff400447947 */ /* 0x000fea000383ffff */
.L_x_448:
[----:B0-----:R0:W1:Y:S02]  /*1a470*/  SYNCS.PHASECHK.TRANS64.TRYWAIT P0, [R9+URZ], R4 ;  /* 0x00000004090075a7 */ /* 0x001064000800017f */
[----:B-1----:R-:W-:Y:S05]  /*1a480*/  @!P0 NANOSLEEP.SYNCS 0x989680 ;  /* 0x009896800000895d */ /* 0x002fea0003900000 */
[----:B------:R-:W1:Y:S02]  /*1a490*/  @!P0 SYNCS.PHASECHK.TRANS64 P0, [R9+URZ], R4 ;  /* 0x00000004090085a7 */ /* 0x000e64000800007f */
[----:B-1----:R-:W-:Y:S05]  /*1a4a0*/  @!P0 BRA `(.L_x_448) ;  /* 0xfffffffc00f08947 */ /* 0x002fea000383ffff */
[----:B------:R-:W-:Y:S05]  /*1a4b0*/  BRA `(.L_x_473) ;  /* 0xfffffff400547947 */ /* 0x000fea000383ffff */
.L_x_449:
[----:B0-----:R0:W1:Y:S02]  /*1a4c0*/  SYNCS.PHASECHK.TRANS64.TRYWAIT P0, [R6+URZ], R5 ;  /* 0x00000005060075a7 */ /* 0x001064000800017f */
[----:B-1----:R-:W-:Y:S05]  /*1a4d0*/  @!P0 NANOSLEEP.SYNCS 0x989680 ;  /* 0x009896800000895d */ /* 0x002fea0003900000 */
[----:B------:R-:W1:Y:S02]  /*1a4e0*/  @!P0 SYNCS.PHASECHK.TRANS64 P0, [R6+URZ], R5 ;  /* 0x00000005060085a7 */ /* 0x000e64000800007f */
[----:B-1----:R-:W-:Y:S05]  /*1a4f0*/  @!P0 BRA `(.L_x_449) ;  /* 0xfffffffc00f08947 */ /* 0x002fea000383ffff */
[----:B------:R-:W-:Y:S05]  /*1a500*/  BRA `(.L_x_474) ;  /* 0xfffffff400647947 */ /* 0x000fea000383ffff */
.L_x_450:
[----:B0-----:R0:W1:Y:S02]  /*1a510*/  SYNCS.PHASECHK.TRANS64.TRYWAIT P0, [R9+URZ], R4 ;  /* 0x00000004090075a7 */ /* 0x001064000800017f */
[----:B-1----:R-:W-:Y:S05]  /*1a520*/  @!P0 NANOSLEEP.SYNCS 0x989680 ;  /* 0x009896800000895d */ /* 0x002fea0003900000 */
[----:B------:R-:W1:Y:S02]  /*1a530*/  @!P0 SYNCS.PHASECHK.TRANS64 P0, [R9+URZ], R4 ;  /* 0x00000004090085a7 */ /* 0x000e64000800007f */
[----:B-1----:R-:W-:Y:S05]  /*1a540*/  @!P0 BRA `(.L_x_450) ;  /* 0xfffffffc00f08947 */ /* 0x002fea000383ffff */
[----:B------:R-:W-:Y:S05]  /*1a550*/  BRA `(.L_x_475) ;  /* 0xfffffff400747947 */ /* 0x000fea000383ffff */
.L_x_451:
[----:B0-----:R0:W1:Y:S02]  /*1a560*/  SYNCS.PHASECHK.TRANS64.TRYWAIT P0, [R6+URZ], R5 ;  /* 0x00000005060075a7 */ /* 0x001064000800017f */
[----:B-1----:R-:W-:Y:S05]  /*1a570*/  @!P0 NANOSLEEP.SYNCS 0x989680 ;  /* 0x009896800000895d */ /* 0x002fea0003900000 */
[----:B------:R-:W1:Y:S02]  /*1a580*/  @!P0 SYNCS.PHASECHK.TRANS64 P0, [R6+URZ], R5 ;  /* 0x00000005060085a7 */ /* 0x000e64000800007f */
[----:B-1----:R-:W-:Y:S05]  /*1a590*/  @!P0 BRA `(.L_x_451) ;  /* 0xfffffffc00f08947 */ /* 0x002fea000383ffff */
[----:B------:R-:W-:Y:S05]  /*1a5a0*/  BRA `(.L_x_476) ;  /* 0xfffffff400847947 */ /* 0x000fea000383ffff */
.L_x_452:
[----:B0-----:R0:W1:Y:S02]  /*1a5b0*/  SYNCS.PHASECHK.TRANS64.TRYWAIT P0, [R9+URZ], R4 ;  /* 0x00000004090075a7 */ /* 0x001064000800017f */
[----:B-1----:R-:W-:Y:S05]  /*1a5c0*/  @!P0 NANOSLEEP.SYNCS 0x989680 ;  /* 0x009896800000895d */ /* 0x002fea0003900000 */
[----:B------:R-:W1:Y:S02]  /*1a5d0*/  @!P0 SYNCS.PHASECHK.TRANS64 P0, [R9+URZ], R4 ;  /* 0x00000004090085a7 */ /* 0x000e64000800007f */
[----:B-1----:R-:W-:Y:S05]  /*1a5e0*/  @!P0 BRA `(.L_x_452) ;  /* 0xfffffffc00f08947 */ /* 0x002fea000383ffff */
[----:B------:R-:W-:Y:S05]  /*1a5f0*/  BRA `(.L_x_477) ;  /* 0xfffffff400947947 */ /* 0x000fea000383ffff */
.L_x_453:
[----:B0-----:R0:W1:Y:S02]  /*1a600*/  SYNCS.PHASECHK.TRANS64.TRYWAIT P0, [R6+URZ], R5 ;  /* 0x00000005060075a7 */ /* 0x001064000800017f */
[----:B-1----:R-:W-:Y:S05]  /*1a610*/  @!P0 NANOSLEEP.SYNCS 0x989680 ;  /* 0x009896800000895d */ /* 0x002fea0003900000 */
[----:B------:R-:W1:Y:S02]  /*1a620*/  @!P0 SYNCS.PHASECHK.TRANS64 P0, [R6+URZ], R5 ;  /* 0x00000005060085a7 */ /* 0x000e64000800007f */
[----:B-1----:R-:W-:Y:S05]  /*1a630*/  @!P0 BRA `(.L_x_453) ;  /* 0xfffffffc00f08947 */ /* 0x002fea000383ffff */
[----:B------:R-:W-:Y:S05]  /*1a640*/  BRA `(.L_x_478) ;  /* 0xfffffff400a47947 */ /* 0x000fea000383ffff */
.L_x_454:
[----:B0-----:R0:W1:Y:S02]  /*1a650*/  SYNCS.PHASECHK.TRANS64.TRYWAIT P0, [R9+URZ], R4 ;  /* 0x00000004090075a7 */ /* 0x001064000800017f */
[----:B-1----:R-:W-:Y:S05]  /*1a660*/  @!P0 NANOSLEEP.SYNCS 0x989680 ;  /* 0x009896800000895d */ /* 0x002fea0003900000 */
[----:B------:R-:W1:Y:S02]  /*1a670*/  @!P0 SYNCS.PHASECHK.TRANS64 P0, [R9+URZ], R4 ;  /* 0x00000004090085a7 */ /* 0x000e64000800007f */
[----:B-1----:R-:W-:Y:S05]  /*1a680*/  @!P0 BRA `(.L_x_454) ;  /* 0xfffffffc00f08947 */ /* 0x002fea000383ffff */
[----:B------:R-:W-:Y:S05]  /*1a690*/  BRA `(.L_x_479) ;  /* 0xfffffff400b47947 */ /* 0x000fea000383ffff */
.L_x_455:
[----:B0-----:R0:W1:Y:S02]  /*1a6a0*/  SYNCS.PHASECHK.TRANS64.TRYWAIT P0, [R6+URZ], R5 ;  /* 0x00000005060075a7 */ /* 0x001064000800017f */
[----:B-1----:R-:W-:Y:S05]  /*1a6b0*/  @!P0 NANOSLEEP.SYNCS 0x989680 ;  /* 0x009896800000895d */ /* 0x002fea0003900000 */
[----:B------:R-:W1:Y:S02]  /*1a6c0*/  @!P0 SYNCS.PHASECHK.TRANS64 P0, [R6+URZ], R5 ;  /* 0x00000005060085a7 */ /* 0x000e64000800007f */
[----:B-1----:R-:W-:Y:S05]  /*1a6d0*/  @!P0 BRA `(.L_x_455) ;  /* 0xfffffffc00f08947 */ /* 0x002fea000383ffff */
[----:B------:R-:W-:Y:S05]  /*1a6e0*/  BRA `(.L_x_480) ;  /* 0xfffffff400c47947 */ /* 0x000fea000383ffff */
.L_x_456:
[----:B0-----:R0:W1:Y:S02]  /*1a6f0*/  SYNCS.PHASECHK.TRANS64.TRYWAIT P0, [R9+URZ], R4 ;  /* 0x00000004090075a7 */ /* 0x001064000800017f */
[----:B-1----:R-:W-:Y:S05]  /*1a700*/  @!P0 NANOSLEEP.SYNCS 0x989680 ;  /* 0x009896800000895d */ /* 0x002fea0003900000 */
[----:B------:R-:W1:Y:S02]  /*1a710*/  @!P0 SYNCS.PHASECHK.TRANS64 P0, [R9+URZ], R4 ;  /* 0x00000004090085a7 */ /* 0x000e64000800007f */
[----:B-1----:R-:W-:Y:S05]  /*1a720*/  @!P0 BRA `(.L_x_456) ;  /* 0xfffffffc00f08947 */ /* 0x002fea000383ffff */
[----:B------:R-:W-:Y:S05]  /*1a730*/  BRA `(.L_x_481) ;  /* 0xfffffff400d47947 */ /* 0x000fea000383ffff */
.L_x_457:
[----:B0-----:R0:W1:Y:S02]  /*1a740*/  SYNCS.PHASECHK.TRANS64.TRYWAIT P0, [R6+URZ], R5 ;  /* 0x00000005060075a7 */ /* 0x001064000800017f */
[----:B-1----:R-:W-:Y:S05]  /*1a750*/  @!P0 NANOSLEEP.SYNCS 0x989680 ;  /* 0x009896800000895d */ /* 0x002fea0003900000 */
[----:B------:R-:W1:Y:S02]  /*1a760*/  @!P0 SYNCS.PHASECHK.TRANS64 P0, [R6+URZ], R5 ;  /* 0x00000005060085a7 */ /* 0x000e64000800007f */
[----:B-1----:R-:W-:Y:S05]  /*1a770*/  @!P0 BRA `(.L_x_457) ;  /* 0xfffffffc00f08947 */ /* 0x002fea000383ffff */
[----:B------:R-:W-:Y:S05]  /*1a780*/  BRA `(.L_x_482) ;  /* 0xfffffff400e47947 */ /* 0x000fea000383ffff */
.L_x_458:
[----:B0-----:R0:W1:Y:S02]  /*1a790*/  SYNCS.PHASECHK.TRANS64.TRYWAIT P0, [R9+URZ], R4 ;  /* 0x00000004090075a7 */ /* 0x001064000800017f */
[----:B-1----:R-:W-:Y:S05]  /*1a7a0*/  @!P0 NANOSLEEP.SYNCS 0x989680 ;  /* 0x009896800000895d */ /* 0x002fea0003900000 */
[----:B------:R-:W1:Y:S02]  /*1a7b0*/  @!P0 SYNCS.PHASECHK.TRANS64 P0, [R9+URZ], R4 ;  /* 0x00000004090085a7 */ /* 0x000e64000800007f */
[----:B-1----:R-:W-:Y:S05]  /*1a7c0*/  @!P0 BRA `(.L_x_458) ;  /* 0xfffffffc00f08947 */ /* 0x002fea000383ffff */
[----:B------:R-:W-:Y:S05]  /*1a7d0*/  BRA `(.L_x_483) ;  /* 0xfffffff400f47947 */ /* 0x000fea000383ffff */
.L_x_459:
[----:B-1----:R1:W2:Y:S02]  /*1a7e0*/  SYNCS.PHASECHK.TRANS64.TRYWAIT P0, [R6+URZ], R5 ;  /* 0x00000005060075a7 */ /* 0x0022a4000800017f */
[----:B--2---:R-:W-:Y:S05]  /*1a7f0*/  @!P0 NANOSLEEP.SYNCS 0x989680 ;  /* 0x009896800000895d */ /* 0x004fea0003900000 */
[----:B------:R-:W2:Y:S02]  /*1a800*/  @!P0 SYNCS.PHASECHK.TRANS64 P0, [R6+URZ], R5 ;  /* 0x00000005060085a7 */ /* 0x000ea4000800007f */
[----:B--2---:R-:W-:Y:S05]  /*1a810*/  @!P0 BRA `(.L_x_459) ;  /* 0xfffffffc00f08947 */ /* 0x004fea000383ffff */
[----:B------:R-:W-:Y:S05]  /*1a820*/  BRA `(.L_x_484) ;  /* 0xfffffff400fc7947 */ /* 0x000fea000383ffff */
.L_x_485:
[----:B------:R-:W-:-:S00]  /*1a830*/  BRA `(.L_x_485) ;  /* 0xfffffffc00fc7947 */ /* 0x000fc0000383ffff */
[----:B------:R-:W-:-:S00]  /*1a840*/  NOP ;  /* 0x0000000000007918 */ /* 0x000fc00000000000 */
        /* <DEDUP_REMOVED lines=11> */
.L_x_486:


//--------------------- .nv.shared._ZN7cutlass13device_kernelINS_4gemm6kernel13GemmUniversalIN4cute5tupleIJiiiiEEENS1_10collective13CollectiveMmaINS1_37MainloopSm90TmaGmmaWarpSpecializedFP8ILi18ENS5_IJNS4_1CILi1EEESB_SB_EEENS1_35KernelTmaWarpSpecializedCooperativeEEENS5_IJNSA_ILi192EEESF_NSA_ILi32EEEEEENS_12float_e4m3_tENS5_IJlSB_lEEESI_SJ_NS4_8TiledMMAINS4_8MMA_AtomIJNS4_4SM904GMMA31MMA_64x192x32_F32E4M3E4M3_SS_TNILNSN_7ScaleInE1ELSP_1EEEEEENS4_6LayoutINS5_IJNSA_ILi2EEESB_SB_EEENS5_IJSB_NSA_ILi0EEESV_EEEEENS5_IJNS4_10UnderscoreESY_SY_EEEEENS4_13SM90_TMA_LOADENS4_14ComposedLayoutINS4_7SwizzleILi1ELi4ELi3EEENS4_18smem_ptr_flag_bitsILi8EEENSS_INS5_IJNSA_ILi8EEESG_EEENS5_IJSG_SB_EEEEEEEvNS4_8identityES11_S1B_vS1C_EENS_8epilogue10collective6detail29Sm90TmaWarpSpecializedAdapterINS1F_15DefaultEpilogueISI_SJ_SJ_NS1E_6thread17LinearCombinationISI_Li1EffLNS1J_9ScaleType4KindE0ELNS_15FloatRoundStyleE2ESI_EENS1_15EpilogueDefaultEEEEEvvEEEEvNT_6ParamsE --------------------------
	.section	.nv.shared._ZN7cutlass13device_kernelINS_4gemm6kernel13GemmUniversalIN4cute5tupleIJiiiiEEENS1_10collective13CollectiveMmaINS1_37MainloopSm90TmaGmmaWarpSpecializedFP8ILi18ENS5_IJNS4_1CILi1EEESB_SB_EEENS1_35KernelTmaWarpSpecializedCooperativeEEENS5_IJNSA_ILi192EEESF_NSA_ILi32EEEEEENS_12float_e4m3_tENS5_IJlSB_lEEESI_SJ_NS4_8TiledMMAINS4_8MMA_AtomIJNS4_4SM904GMMA31MMA_64x192x32_F32E4M3E4M3_SS_TNILNSN_7ScaleInE1ELSP_1EEEEEENS4_6LayoutINS5_IJNSA_ILi2EEESB_SB_EEENS5_IJSB_NSA_ILi0EEESV_EEEEENS5_IJNS4_10UnderscoreESY_SY_EEEEENS4_13SM90_TMA_LOADENS4_14ComposedLayoutINS4_7SwizzleILi1ELi4ELi3EEENS4_18smem_ptr_flag_bitsILi8EEENSS_INS5_IJNSA_ILi8EEESG_EEENS5_IJSG_SB_EEEEEEEvNS4_8identityES11_S1B_vS1C_EENS_8epilogue10collective6detail29Sm90TmaWarpSpecializedAdapterINS1F_15DefaultEpilogueISI_SJ_SJ_NS1E_6thread17LinearCombinationISI_Li1EffLNS1J_9ScaleType4KindE0ELNS_15FloatRoundStyleE2ESI_EENS1_15EpilogueDefaultEEEEEvvEEEEvNT_6ParamsE,"aw",@nobits
	.sectionflags	@""
	.align	16
	.zero		1024


//--------------------- .nv.shared.reserved.0     --------------------------
	.section	.nv.shared.reserved.0,"aw",@nobits
	.weak		__nv_reservedSMEM_offset_0_alias
	.size		__nv_reservedSMEM_offset_0_alias, 0, 0
	.other		__nv_reservedSMEM_offset_0_alias,@"STO_CUDA_RESERVED_SHARED STV_DEFAULT"
__nv_reservedSMEM_offset_0_alias:
	.zero		0


//--------------------- .nv.global                --------------------------
	.section	.nv.global,"aw",@nobits
.nv.global:
	.type		_ZN40_INTERNAL_892bf231_4_k_cu_38abb897_177804cute1_E,@object
	.size		_ZN40_INTERNAL_892bf231_4_k_cu_38abb897_177804cute1_E,(_ZN40_INTERNAL_892bf231_4_k_cu_38abb897_177804cuda3std3__45__cpo6cbeginE - _ZN40_INTERNAL_892bf231_4_k_cu_38abb897_177804cute1_E)
_ZN40_INTERNAL_892bf231_4_k_cu_38abb897_177804cute1_E:
	.zero		1
	.type		_ZN40_INTERNAL_892bf231_4_k_cu_38abb897_177804cuda3std3__45__cpo6cbeginE,@object
	.size		_ZN40_INTERNAL_892bf231_4_k_cu_38abb897_177804cuda3std3__45__cpo6cbeginE,(_ZN40_INTERNAL_892bf231_4_k_cu_38abb897_177804cuda3std3__48in_placeE - _ZN40_INTERNAL_892bf231_4_k_cu_38abb897_177804cuda3std3__45__cpo6cbeginE)
_ZN40_INTERNAL_892bf231_4_k_cu_38abb897_177804cuda3std3__45__cpo6cbeginE:
	.zero		1
	.type		_ZN40_INTERNAL_892bf231_4_k_cu_38abb897_177804cuda3std3__48in_placeE,@object
	.size		_ZN40_INTERNAL_892bf231_4_k_cu_38abb897_177804cuda3std3__48in_placeE,(_ZN40_INTERNAL_892bf231_4_k_cu_38abb897_177804cuda3std6ranges3__45__cpo9iter_moveE - _ZN40_INTERNAL_892bf231_4_k_cu_38abb897_177804cuda3std3__48in_placeE)
_ZN40_INTERNAL_892bf231_4_k_cu_38abb897_177804cuda3std3__48in_placeE:
	.zero		1
	.type		_ZN40_INTERNAL_892bf231_4_k_cu_38abb897_177804cuda3std6ranges3__45__cpo9iter_moveE,@object
	.size		_ZN40_INTERNAL_892bf231_4_k_cu_38abb897_177804cuda3std6ranges3__45__cpo9iter_moveE,(_ZN40_INTERNAL_892bf231_4_k_cu_38abb897_177804cuda3std3__45__cpo5beginE - _ZN40_INTERNAL_892bf231_4_k_cu_38abb897_177804cuda3std6ranges3__45__cpo9iter_moveE)
_ZN40_INTERNAL_892bf231_4_k_cu_38abb897_177804cuda3std6ranges3__45__cpo9iter_moveE:
	.zero		1
	.type		_ZN40_INTERNAL_892bf231_4_k_cu_38abb897_177804cuda3std3__45__cpo5beginE,@object
	.size		_ZN40_INTERNAL_892bf231_4_k_cu_38abb897_177804cuda3std3__45__cpo5beginE,(_ZN40_INTERNAL_892bf231_4_k_cu_38abb897_177804cuda3std3__442_GLOBAL__N__892bf231_4_k_cu_38abb897_177806ignoreE - _ZN40_INTERNAL_892bf231_4_k_cu_38abb897_177804cuda3std3__45__cpo5beginE)
_ZN40_INTERNAL_892bf231_4_k_cu_38abb897_177804cuda3std3__45__cpo5beginE:
	.zero		1
	.type		_ZN40_INTERNAL_892bf231_4_k_cu_38abb897_177804cuda3std3__442_GLOBAL__N__892bf231_4_k_cu_38abb897_177806ignoreE,@object
	.size		_ZN40_INTERNAL_892bf231_4_k_cu_38abb897_177804cuda3std3__442_GLOBAL__N__892bf231_4_k_cu_38abb897_177806ignoreE,(_ZN40_INTERNAL_892bf231_4_k_cu_38abb897_177804cute7productE - _ZN40_INTERNAL_892bf231_4_k_cu_38abb897_177804cuda3std3__442_GLOBAL__N__892bf231_4_k_cu_38abb897_177806ignoreE)
_ZN40_INTERNAL_892bf231_4_k_cu_38abb897_177804cuda3std3__442_GLOBAL__N__892bf231_4_k_cu_38abb897_177806ignoreE:
	.zero		1
	.type		_ZN40_INTERNAL_892bf231_4_k_cu_38abb897_177804cute7productE,@object
	.size		_ZN40_INTERNAL_892bf231_4_k_cu_38abb897_177804cute7productE,(_ZN40_INTERNAL_892bf231_4_k_cu_38abb897_177804cuda3std3__45__cpo3endE - _ZN40_INTERNAL_892bf231_4_k_cu_38abb897_177804cute7productE)
_ZN40_INTERNAL_892bf231_4_k_cu_38abb897_177804cute7productE:
	.zero		1
	.type		_ZN40_INTERNAL_892bf231_4_k_cu_38abb897_177804cuda3std3__45__cpo3endE,@object
	.size		_ZN40_INTERNAL_892bf231_4_k_cu_38abb897_177804cuda3std3__45__cpo3endE,(_ZN40_INTERNAL_892bf231_4_k_cu_38abb897_177804cuda3std3__419piecewise_constructE - _ZN40_INTERNAL_892bf231_4_k_cu_38abb897_177804cuda3std3__45__cpo3endE)
_ZN40_INTERNAL_892bf231_4_k_cu_38abb897_177804cuda3std3__45__cpo3endE:
	.zero		1
	.type		_ZN40_INTERNAL_892bf231_4_k_cu_38abb897_177804cuda3std3__419piecewise_constructE,@object
	.size		_ZN40_INTERNAL_892bf231_4_k_cu_38abb897_177804cuda3std3__419piecewise_constructE,(_ZN40_INTERNAL_892bf231_4_k_cu_38abb897_177804cuda3std3__45__cpo4cendE - _ZN40_INTERNAL_892bf231_4_k_cu_38abb897_177804cuda3std3__419piecewise_constructE)
_ZN40_INTERNAL_892bf231_4_k_cu_38abb897_177804cuda3std3__419piecewise_constructE:
	.zero		1
	.type		_ZN40_INTERNAL_892bf231_4_k_cu_38abb897_177804cuda3std3__45__cpo4cendE,@object
	.size		_ZN40_INTERNAL_892bf231_4_k_cu_38abb897_177804cuda3std3__45__cpo4cendE,(_ZN40_INTERNAL_892bf231_4_k_cu_38abb897_177804cuda3std6ranges3__45__cpo4swapE - _ZN40_INTERNAL_892bf231_4_k_cu_38abb897_177804cuda3std3__45__cpo4cendE)
_ZN40_INTERNAL_892bf231_4_k_cu_38abb897_177804cuda3std3__45__cpo4cendE:
	.zero		1
	.type		_ZN40_INTERNAL_892bf231_4_k_cu_38abb897_177804cuda3std6ranges3__45__cpo4swapE,@object
	.size		_ZN40_INTERNAL_892bf231_4_k_cu_38abb897_177804cuda3std6ranges3__45__cpo4swapE,(.L_7 - _ZN40_INTERNAL_892bf231_4_k_cu_38abb897_177804cuda3std6ranges3__45__cpo4swapE)
_ZN40_INTERNAL_892bf231_4_k_cu_38abb897_177804cuda3std6ranges3__45__cpo4swapE:
	.zero		1
.L_7:


//--------------------- .nv.constant0._ZN7cutlass13device_kernelINS_4gemm6kernel13GemmUniversalIN4cute5tupleIJiiiiEEENS1_10collective13CollectiveMmaINS1_37MainloopSm90TmaGmmaWarpSpecializedFP8ILi18ENS5_IJNS4_1CILi1EEESB_SB_EEENS1_35KernelTmaWarpSpecializedCooperativeEEENS5_IJNSA_ILi192EEESF_NSA_ILi32EEEEEENS_12float_e4m3_tENS5_IJlSB_lEEESI_SJ_NS4_8TiledMMAINS4_8MMA_AtomIJNS4_4SM904GMMA31MMA_64x192x32_F32E4M3E4M3_SS_TNILNSN_7ScaleInE1ELSP_1EEEEEENS4_6LayoutINS5_IJNSA_ILi2EEESB_SB_EEENS5_IJSB_NSA_ILi0EEESV_EEEEENS5_IJNS4_10UnderscoreESY_SY_EEEEENS4_13SM90_TMA_LOADENS4_14ComposedLayoutINS4_7SwizzleILi1ELi4ELi3EEENS4_18smem_ptr_flag_bitsILi8EEENSS_INS5_IJNSA_ILi8EEESG_EEENS5_IJSG_SB_EEEEEEEvNS4_8identityES11_S1B_vS1C_EENS_8epilogue10collective6detail29Sm90TmaWarpSpecializedAdapterINS1F_15DefaultEpilogueISI_SJ_SJ_NS1E_6thread17LinearCombinationISI_Li1EffLNS1J_9ScaleType4KindE0ELNS_15FloatRoundStyleE2ESI_EENS1_15EpilogueDefaultEEEEEvvEEEEvNT_6ParamsE --------------------------
	.section	.nv.constant0._ZN7cutlass13device_kernelINS_4gemm6kernel13GemmUniversalIN4cute5tupleIJiiiiEEENS1_10collective13CollectiveMmaINS1_37MainloopSm90TmaGmmaWarpSpecializedFP8ILi18ENS5_IJNS4_1CILi1EEESB_SB_EEENS1_35KernelTmaWarpSpecializedCooperativeEEENS5_IJNSA_ILi192EEESF_NSA_ILi32EEEEEENS_12float_e4m3_tENS5_IJlSB_lEEESI_SJ_NS4_8TiledMMAINS4_8MMA_AtomIJNS4_4SM904GMMA31MMA_64x192x32_F32E4M3E4M3_SS_TNILNSN_7ScaleInE1ELSP_1EEEEEENS4_6LayoutINS5_IJNSA_ILi2EEESB_SB_EEENS5_IJSB_NSA_ILi0EEESV_EEEEENS5_IJNS4_10UnderscoreESY_SY_EEEEENS4_13SM90_TMA_LOADENS4_14ComposedLayoutINS4_7SwizzleILi1ELi4ELi3EEENS4_18smem_ptr_flag_bitsILi8EEENSS_INS5_IJNSA_ILi8EEESG_EEENS5_IJSG_SB_EEEEEEEvNS4_8identityES11_S1B_vS1C_EENS_8epilogue10collective6detail29Sm90TmaWarpSpecializedAdapterINS1F_15DefaultEpilogueISI_SJ_SJ_NS1E_6thread17LinearCombinationISI_Li1EffLNS1J_9ScaleType4KindE0ELNS_15FloatRoundStyleE2ESI_EENS1_15EpilogueDefaultEEEEEvvEEEEvNT_6ParamsE,"a",@progbits
	.sectionflags	@""
	.align	4
.nv.constant0._ZN7cutlass13device_kernelINS_4gemm6kernel13GemmUniversalIN4cute5tupleIJiiiiEEENS1_10collective13CollectiveMmaINS1_37MainloopSm90TmaGmmaWarpSpecializedFP8ILi18ENS5_IJNS4_1CILi1EEESB_SB_EEENS1_35KernelTmaWarpSpecializedCooperativeEEENS5_IJNSA_ILi192EEESF_NSA_ILi32EEEEEENS_12float_e4m3_tENS5_IJlSB_lEEESI_SJ_NS4_8TiledMMAINS4_8MMA_AtomIJNS4_4SM904GMMA31MMA_64x192x32_F32E4M3E4M3_SS_TNILNSN_7ScaleInE1ELSP_1EEEEEENS4_6LayoutINS5_IJNSA_ILi2EEESB_SB_EEENS5_IJSB_NSA_ILi0EEESV_EEEEENS5_IJNS4_10UnderscoreESY_SY_EEEEENS4_13SM90_TMA_LOADENS4_14ComposedLayoutINS4_7SwizzleILi1ELi4ELi3EEENS4_18smem_ptr_flag_bitsILi8EEENSS_INS5_IJNSA_ILi8EEESG_EEENS5_IJSG_SB_EEEEEEEvNS4_8identityES11_S1B_vS1C_EENS_8epilogue10collective6detail29Sm90TmaWarpSpecializedAdapterINS1F_15DefaultEpilogueISI_SJ_SJ_NS1E_6thread17LinearCombinationISI_Li1EffLNS1J_9ScaleType4KindE0ELNS_15FloatRoundStyleE2ESI_EENS1_15EpilogueDefaultEEEEEvvEEEEvNT_6ParamsE:
	.zero		1664


//--------------------- SYMBOLS --------------------------

	.type		.nv.reservedSmem.offset0,@object
	.size		.nv.reservedSmem.offset0,0x4
